// auto-generated by cutlass_sweep.gemm — config: {"arch": "sm_100", "cluster_m": 1, "cluster_n": 8, "dtype": "e4m3", "dtype_b": "e4m3", "layout": "nt", "stages": 0, "tile_k": 64, "tile_m": 128, "tile_n": 256}
#include "cutlass/cutlass.h"
#include "cutlass/gemm/collective/collective_builder.hpp"
#include "cutlass/gemm/device/gemm_universal_adapter.h"
#include "cutlass/gemm/kernel/gemm_universal.hpp"
#include "cutlass/epilogue/collective/collective_builder.hpp"

using ElemA = cutlass::float_e4m3_t;
using ElemB = cutlass::float_e4m3_t;
using ElemCD = cutlass::float_e4m3_t;
using Acc  = float;
using TileShape    = cute::Shape<cute::_128, cute::_256, cute::_64>;
using ClusterShape = cute::Shape<cute::_1, cute::_8, cute::_1>;

using CollectiveEpilogue = typename cutlass::epilogue::collective::CollectiveBuilder<
    cutlass::arch::Sm100, cutlass::arch::OpClassTensorOp,
    TileShape, ClusterShape,
    cutlass::epilogue::collective::EpilogueTileAuto,
    Acc, Acc,
    ElemCD, cutlass::layout::RowMajor, 128 / cutlass::sizeof_bits<ElemCD>::value,
    ElemCD, cutlass::layout::RowMajor, 128 / cutlass::sizeof_bits<ElemCD>::value,
    cutlass::epilogue::collective::EpilogueScheduleAuto
  >::CollectiveOp;

using CollectiveMainloop = typename cutlass::gemm::collective::CollectiveBuilder<
    cutlass::arch::Sm100, cutlass::arch::OpClassTensorOp,
    ElemA, cutlass::layout::RowMajor, 128 / cutlass::sizeof_bits<ElemA>::value,
    ElemB, cutlass::layout::ColumnMajor, 128 / cutlass::sizeof_bits<ElemB>::value,
    Acc,
    TileShape, ClusterShape,
    cutlass::gemm::collective::StageCountAutoCarveout<static_cast<int>(sizeof(typename CollectiveEpilogue::SharedStorage))>,
    cutlass::gemm::collective::KernelScheduleAuto
  >::CollectiveOp;

using GemmKernel = cutlass::gemm::kernel::GemmUniversal<
    cute::Shape<int,int,int,int>,
    CollectiveMainloop,
    CollectiveEpilogue
>;
using Gemm = cutlass::gemm::device::GemmUniversalAdapter<GemmKernel>;

// Force the device kernel symbol into the cubin without needing a host main.
auto* _anchor = &cutlass::device_kernel<GemmKernel>;


// ===== COMPILED SASS (sm_100a) =====

	.target	sm_100a

	.elftype	@"ET_EXEC"


//--------------------- .note.nv.tkinfo           --------------------------
	.section	.note.nv.tkinfo,"",@"SHT_NOTE"
	.sectionflags	@"SHF_NOTE_NV_TKINFO"
	.tkinfo
        /*0018*/ 	.word	0x00000002
        /*0030*/ 	.string	""
        /*0030*/ 	.string	"ptxas"
        /*0030*/ 	.string	"Cuda compilation tools, release 13.0, V13.0.88"
        /*0030*/ 	.string	"Build cuda_13.0.r13.0/compiler.36424714_0"
        /*0030*/ 	.string	"-arch sm_100a -m 64 "



//--------------------- .note.nv.cuinfo           --------------------------
	.section	.note.nv.cuinfo,"",@"SHT_NOTE"
	.sectionflags	@"SHF_NOTE_NV_CUINFO"
        /*0018*/ 	.short	0x0002
        /*001a*/ 	.short	0x0064
        /*001c*/ 	.short	0x0082
	.zero		2


//--------------------- .nv.info                  --------------------------
	.section	.nv.info,"",@"SHT_CUDA_INFO"
	.align	4


	//----- nvinfo : EIATTR_REGCOUNT
	.align		4
        /*0000*/ 	.byte	0x04, 0x2f
        /*0002*/ 	.short	(.L_20 - .L_19)
	.align		4
.L_19:
        /*0004*/ 	.word	index@(_ZN7cutlass13device_kernelINS_4gemm6kernel13GemmUniversalIN4cute5tupleIJiiiiEEENS1_10collective13CollectiveMmaINS1_35MainloopSm100TmaUmmaWarpSpecializedILi7ELi2ELi2ENS5_IJNS4_1CILi1EEENSA_ILi8EEESB_EEEEENS5_IJNSA_ILi128EEENSA_ILi256EEENSA_ILi64EEEEEENS_12float_e4m3_tENS5_IJlSB_lEEESJ_SK_NS4_8TiledMMAINS4_8MMA_AtomIJNS4_10MMA_TraitsINS4_19SM100_MMA_F8F6F4_SSEJSJ_SJ_fSF_SG_NS4_17integral_constantINS4_4UMMA5MajorELSR_0EEESS_NSP_INSQ_7ScaleInELST_0EEESU_EEEEEENS4_6LayoutINS5_IJSB_SB_SB_EEENS5_IJNSA_ILi0EEESZ_SZ_EEEEENS5_IJNS4_10UnderscoreES12_S12_EEEEENS4_23SM90_TMA_LOAD_MULTICASTENS4_14ComposedLayoutINS4_7SwizzleILi2ELi4ELi3EEENS4_18smem_ptr_flag_bitsILi8EEENSX_INS5_IJSC_SH_EEENS5_IJSH_SB_EEEEEEEvNS4_8identityENS4_13SM90_TMA_LOADES1E_vS1F_EENS_8epilogue10collective18CollectiveEpilogueINS1I_23Sm100TmaWarpSpecializedILi4ELi2ELi64ELb0ELb0EEEJSI_NS5_IJNSX_ISF_SB_EENSX_ISH_SB_EEEEESJ_SK_SJ_SK_NS1I_6fusion15FusionCallbacksIS1M_NS1Q_17LinearCombinationISJ_fSJ_fLNS_15FloatRoundStyleE2EEESI_S1P_JEEENS4_5SM1004TMEM4LOAD26SM100_TMEM_LOAD_32dp32b64xES1G_S1E_NS4_39AutoVectorizingCopyWithAssumedAlignmentILi128EEENS4_14SM90_TMA_STOREES1E_S21_S21_EEEvvEEEEvNT_6ParamsE)
        /*0008*/ 	.word	0x000000ce


	//----- nvinfo : EIATTR_FRAME_SIZE
	.align		4
.L_20:
        /*000c*/ 	.byte	0x04, 0x11
        /*000e*/ 	.short	(.L_22 - .L_21)
	.align		4
.L_21:
        /*0010*/ 	.word	index@($__internal_2_$__cuda_sm10x_tcgen05_guardrail_trap_unallocated_columns_being_dealloced)
        /*0014*/ 	.word	0x00000000


	//----- nvinfo : EIATTR_FRAME_SIZE
	.align		4
.L_22:
        /*0018*/ 	.byte	0x04, 0x11
        /*001a*/ 	.short	(.L_24 - .L_23)
	.align		4
.L_23:
        /*001c*/ 	.word	index@($__internal_1_$__cuda_sm10x_tcgen05_guardrail_trap_phase_invalid_during_alloc)
        /*0020*/ 	.word	0x00000000


	//----- nvinfo : EIATTR_FRAME_SIZE
	.align		4
.L_24:
        /*0024*/ 	.byte	0x04, 0x11
        /*0026*/ 	.short	(.L_26 - .L_25)
	.align		4
.L_25:
        /*0028*/ 	.word	index@($__internal_0_$__cuda_sm10x_tcgen05_guardrail_trap_col_being_dealloced_not_returned_by_alloc)
        /*002c*/ 	.word	0x00000000


	//----- nvinfo : EIATTR_FRAME_SIZE
	.align		4
.L_26:
        /*0030*/ 	.byte	0x04, 0x11
        /*0032*/ 	.short	(.L_28 - .L_27)
	.align		4
.L_27:
        /*0034*/ 	.word	index@(_ZN7cutlass13device_kernelINS_4gemm6kernel13GemmUniversalIN4cute5tupleIJiiiiEEENS1_10collective13CollectiveMmaINS1_35MainloopSm100TmaUmmaWarpSpecializedILi7ELi2ELi2ENS5_IJNS4_1CILi1EEENSA_ILi8EEESB_EEEEENS5_IJNSA_ILi128EEENSA_ILi256EEENSA_ILi64EEEEEENS_12float_e4m3_tENS5_IJlSB_lEEESJ_SK_NS4_8TiledMMAINS4_8MMA_AtomIJNS4_10MMA_TraitsINS4_19SM100_MMA_F8F6F4_SSEJSJ_SJ_fSF_SG_NS4_17integral_constantINS4_4UMMA5MajorELSR_0EEESS_NSP_INSQ_7ScaleInELST_0EEESU_EEEEEENS4_6LayoutINS5_IJSB_SB_SB_EEENS5_IJNSA_ILi0EEESZ_SZ_EEEEENS5_IJNS4_10UnderscoreES12_S12_EEEEENS4_23SM90_TMA_LOAD_MULTICASTENS4_14ComposedLayoutINS4_7SwizzleILi2ELi4ELi3EEENS4_18smem_ptr_flag_bitsILi8EEENSX_INS5_IJSC_SH_EEENS5_IJSH_SB_EEEEEEEvNS4_8identityENS4_13SM90_TMA_LOADES1E_vS1F_EENS_8epilogue10collective18CollectiveEpilogueINS1I_23Sm100TmaWarpSpecializedILi4ELi2ELi64ELb0ELb0EEEJSI_NS5_IJNSX_ISF_SB_EENSX_ISH_SB_EEEEESJ_SK_SJ_SK_NS1I_6fusion15FusionCallbacksIS1M_NS1Q_17LinearCombinationISJ_fSJ_fLNS_15FloatRoundStyleE2EEESI_S1P_JEEENS4_5SM1004TMEM4LOAD26SM100_TMEM_LOAD_32dp32b64xES1G_S1E_NS4_39AutoVectorizingCopyWithAssumedAlignmentILi128EEENS4_14SM90_TMA_STOREES1E_S21_S21_EEEvvEEEEvNT_6ParamsE)
        /*0038*/ 	.word	0x00000000


	//----- nvinfo : EIATTR_MIN_STACK_SIZE
	.align		4
.L_28:
        /*003c*/ 	.byte	0x04, 0x12
        /*003e*/ 	.short	(.L_30 - .L_29)
	.align		4
.L_29:
        /*0040*/ 	.word	index@(_ZN7cutlass13device_kernelINS_4gemm6kernel13GemmUniversalIN4cute5tupleIJiiiiEEENS1_10collective13CollectiveMmaINS1_35MainloopSm100TmaUmmaWarpSpecializedILi7ELi2ELi2ENS5_IJNS4_1CILi1EEENSA_ILi8EEESB_EEEEENS5_IJNSA_ILi128EEENSA_ILi256EEENSA_ILi64EEEEEENS_12float_e4m3_tENS5_IJlSB_lEEESJ_SK_NS4_8TiledMMAINS4_8MMA_AtomIJNS4_10MMA_TraitsINS4_19SM100_MMA_F8F6F4_SSEJSJ_SJ_fSF_SG_NS4_17integral_constantINS4_4UMMA5MajorELSR_0EEESS_NSP_INSQ_7ScaleInELST_0EEESU_EEEEEENS4_6LayoutINS5_IJSB_SB_SB_EEENS5_IJNSA_ILi0EEESZ_SZ_EEEEENS5_IJNS4_10UnderscoreES12_S12_EEEEENS4_23SM90_TMA_LOAD_MULTICASTENS4_14ComposedLayoutINS4_7SwizzleILi2ELi4ELi3EEENS4_18smem_ptr_flag_bitsILi8EEENSX_INS5_IJSC_SH_EEENS5_IJSH_SB_EEEEEEEvNS4_8identityENS4_13SM90_TMA_LOADES1E_vS1F_EENS_8epilogue10collective18CollectiveEpilogueINS1I_23Sm100TmaWarpSpecializedILi4ELi2ELi64ELb0ELb0EEEJSI_NS5_IJNSX_ISF_SB_EENSX_ISH_SB_EEEEESJ_SK_SJ_SK_NS1I_6fusion15FusionCallbacksIS1M_NS1Q_17LinearCombinationISJ_fSJ_fLNS_15FloatRoundStyleE2EEESI_S1P_JEEENS4_5SM1004TMEM4LOAD26SM100_TMEM_LOAD_32dp32b64xES1G_S1E_NS4_39AutoVectorizingCopyWithAssumedAlignmentILi128EEENS4_14SM90_TMA_STOREES1E_S21_S21_EEEvvEEEEvNT_6ParamsE)
        /*0044*/ 	.word	0x00000000
.L_30:


//--------------------- .nv.compat                --------------------------
	.section	.nv.compat,"",@"SHT_CUDA_COMPAT_INFO"
	.align	4
        /*0000*/ 	.byte	0x02, 0x09, 0x01, 0x00, 0x02, 0x02, 0x02, 0x00, 0x02, 0x05, 0x05, 0x00, 0x03, 0x07, 0x01, 0x01
        /*0010*/ 	.byte	0x02, 0x03, 0x01, 0x00, 0x02, 0x06, 0x01, 0x00, 0x04, 0x0b, 0x08, 0x00, 0x09, 0x00, 0x00, 0x00
        /*0020*/ 	.byte	0x00, 0x00, 0x00, 0x00


//--------------------- .nv.info._ZN7cutlass13device_kernelINS_4gemm6kernel13GemmUniversalIN4cute5tupleIJiiiiEEENS1_10collective13CollectiveMmaINS1_35MainloopSm100TmaUmmaWarpSpecializedILi7ELi2ELi2ENS5_IJNS4_1CILi1EEENSA_ILi8EEESB_EEEEENS5_IJNSA_ILi128EEENSA_ILi256EEENSA_ILi64EEEEEENS_12float_e4m3_tENS5_IJlSB_lEEESJ_SK_NS4_8TiledMMAINS4_8MMA_AtomIJNS4_10MMA_TraitsINS4_19SM100_MMA_F8F6F4_SSEJSJ_SJ_fSF_SG_NS4_17integral_constantINS4_4UMMA5MajorELSR_0EEESS_NSP_INSQ_7ScaleInELST_0EEESU_EEEEEENS4_6LayoutINS5_IJSB_SB_SB_EEENS5_IJNSA_ILi0EEESZ_SZ_EEEEENS5_IJNS4_10UnderscoreES12_S12_EEEEENS4_23SM90_TMA_LOAD_MULTICASTENS4_14ComposedLayoutINS4_7SwizzleILi2ELi4ELi3EEENS4_18smem_ptr_flag_bitsILi8EEENSX_INS5_IJSC_SH_EEENS5_IJSH_SB_EEEEEEEvNS4_8identityENS4_13SM90_TMA_LOADES1E_vS1F_EENS_8epilogue10collective18CollectiveEpilogueINS1I_23Sm100TmaWarpSpecializedILi4ELi2ELi64ELb0ELb0EEEJSI_NS5_IJNSX_ISF_SB_EENSX_ISH_SB_EEEEESJ_SK_SJ_SK_NS1I_6fusion15FusionCallbacksIS1M_NS1Q_17LinearCombinationISJ_fSJ_fLNS_15FloatRoundStyleE2EEESI_S1P_JEEENS4_5SM1004TMEM4LOAD26SM100_TMEM_LOAD_32dp32b64xES1G_S1E_NS4_39AutoVectorizingCopyWithAssumedAlignmentILi128EEENS4_14SM90_TMA_STOREES1E_S21_S21_EEEvvEEEEvNT_6ParamsE --------------------------
	.section	.nv.info._ZN7cutlass13device_kernelINS_4gemm6kernel13GemmUniversalIN4cute5tupleIJiiiiEEENS1_10collective13CollectiveMmaINS1_35MainloopSm100TmaUmmaWarpSpecializedILi7ELi2ELi2ENS5_IJNS4_1CILi1EEENSA_ILi8EEESB_EEEEENS5_IJNSA_ILi128EEENSA_ILi256EEENSA_ILi64EEEEEENS_12float_e4m3_tENS5_IJlSB_lEEESJ_SK_NS4_8TiledMMAINS4_8MMA_AtomIJNS4_10MMA_TraitsINS4_19SM100_MMA_F8F6F4_SSEJSJ_SJ_fSF_SG_NS4_17integral_constantINS4_4UMMA5MajorELSR_0EEESS_NSP_INSQ_7ScaleInELST_0EEESU_EEEEEENS4_6LayoutINS5_IJSB_SB_SB_EEENS5_IJNSA_ILi0EEESZ_SZ_EEEEENS5_IJNS4_10UnderscoreES12_S12_EEEEENS4_23SM90_TMA_LOAD_MULTICASTENS4_14ComposedLayoutINS4_7SwizzleILi2ELi4ELi3EEENS4_18smem_ptr_flag_bitsILi8EEENSX_INS5_IJSC_SH_EEENS5_IJSH_SB_EEEEEEEvNS4_8identityENS4_13SM90_TMA_LOADES1E_vS1F_EENS_8epilogue10collective18CollectiveEpilogueINS1I_23Sm100TmaWarpSpecializedILi4ELi2ELi64ELb0ELb0EEEJSI_NS5_IJNSX_ISF_SB_EENSX_ISH_SB_EEEEESJ_SK_SJ_SK_NS1I_6fusion15FusionCallbacksIS1M_NS1Q_17LinearCombinationISJ_fSJ_fLNS_15FloatRoundStyleE2EEESI_S1P_JEEENS4_5SM1004TMEM4LOAD26SM100_TMEM_LOAD_32dp32b64xES1G_S1E_NS4_39AutoVectorizingCopyWithAssumedAlignmentILi128EEENS4_14SM90_TMA_STOREES1E_S21_S21_EEEvvEEEEvNT_6ParamsE,"",@"SHT_CUDA_INFO"
	.sectionflags	@""
	.align	4


	//----- nvinfo : EIATTR_CUDA_API_VERSION
	.align		4
        /*0000*/ 	.byte	0x04, 0x37
        /*0002*/ 	.short	(.L_32 - .L_31)
.L_31:
        /*0004*/ 	.word	0x00000082


	//----- nvinfo : EIATTR_KPARAM_INFO
	.align		4
.L_32:
        /*0008*/ 	.byte	0x04, 0x17
        /*000a*/ 	.short	(.L_34 - .L_33)
.L_33:
        /*000c*/ 	.word	0x00000000
        /*0010*/ 	.short	0x0000
        /*0012*/ 	.short	0x0000
        /*0014*/ 	.byte	0x00, 0xf0, 0x01, 0x20


	//----- nvinfo : EIATTR_AT_ENTRY_FRAGMENTS
	.align		4
.L_34:
        /*0018*/ 	.byte	0x04, 0x4f
        /*001a*/ 	.short	(.L_36 - .L_35)


	//   ....[0]....
.L_35:
        /*001c*/ 	.word	0x00000006


	//----- nvinfo : EIATTR_RESERVED_SMEM_USED
	.align		4
.L_36:
        /*0020*/ 	.byte	0x01, 0x41
	.zero		2


	//----- nvinfo : EIATTR_SPARSE_MMA_MASK
	.align		4
        /*0024*/ 	.byte	0x03, 0x50
        /*0026*/ 	.short	0x0000


	//----- nvinfo : EIATTR_TCGEN05_1CTA_USED
	.align		4
        /*0028*/ 	.byte	0x01, 0x51
	.zero		2


	//----- nvinfo : EIATTR_MAXREG_COUNT
	.align		4
        /*002c*/ 	.byte	0x03, 0x1b
        /*002e*/ 	.short	0x00ff


	//----- nvinfo : EIATTR_NUM_BARRIERS
	.align		4
        /*0030*/ 	.byte	0x02, 0x4c
        /*0032*/ 	.byte	0x07
	.zero		1


	//----- nvinfo : EIATTR_EXTERNS
	.align		4
        /*0034*/ 	.byte	0x04, 0x0f
        /*0036*/ 	.short	(.L_38 - .L_37)


	//   ....[0]....
	.align		4
.L_37:
        /*0038*/ 	.word	index@(__assertfail)


	//----- nvinfo : EIATTR_MERCURY_ISA_VERSION
	.align		4
.L_38:
        /*003c*/ 	.byte	0x03, 0x5f
        /*003e*/ 	.short	0x0101


	//----- nvinfo : EIATTR_INT_WARP_WIDE_INSTR_OFFSETS
	.align		4
        /*0040*/ 	.byte	0x04, 0x31
        /*0042*/ 	.short	(.L_40 - .L_39)


	//   ....[0]....
.L_39:
        /*0044*/ 	.word	0x00003db0


	//   ....[1]....
        /*0048*/ 	.word	0x00003dd0


	//   ....[2]....
        /*004c*/ 	.word	0x00003e00


	//   ....[3]....
        /*0050*/ 	.word	0x00004980


	//   ....[4]....
        /*0054*/ 	.word	0x000049f0


	//   ....[5]....
        /*0058*/ 	.word	0x00004ac0


	//   ....[6]....
        /*005c*/ 	.word	0x00004b40


	//   ....[7]....
        /*0060*/ 	.word	0x00004c30


	//   ....[8]....
        /*0064*/ 	.word	0x00004cb0


	//   ....[9]....
        /*0068*/ 	.word	0x00004d90


	//   ....[10]....
        /*006c*/ 	.word	0x00004e40


	//----- nvinfo : EIATTR_COOP_GROUP_MASK_REGIDS
	.align		4
.L_40:
        /*0070*/ 	.byte	0x04, 0x29
        /*0072*/ 	.short	(.L_42 - .L_41)


	//   ....[0]....
.L_41:
        /*0074*/ 	.word	0xffffffff


	//   ....[1]....
        /*0078*/ 	.word	0xffffffff


	//   ....[2]....
        /*007c*/ 	.word	0xffffffff


	//   ....[3]....
        /*0080*/ 	.word	0xffffffff


	//   ....[4]....
        /*0084*/ 	.word	0xffffffff


	//   ....[5]....
        /*0088*/ 	.word	0xffffffff


	//   ....[6]....
        /*008c*/ 	.word	0xffffffff


	//   ....[7]....
        /*0090*/ 	.word	0xffffffff


	//   ....[8]....
        /*0094*/ 	.word	0xffffffff


	//   ....[9]....
        /*0098*/ 	.word	0xffffffff


	//   ....[10]....
        /*009c*/ 	.word	0xffffffff


	//   ....[11]....
        /*00a0*/ 	.word	0xffffffff


	//   ....[12]....
        /*00a4*/ 	.word	0xffffffff


	//   ....[13]....
        /*00a8*/ 	.word	0xffffffff


	//----- nvinfo : EIATTR_COOP_GROUP_INSTR_OFFSETS
	.align		4
.L_42:
        /*00ac*/ 	.byte	0x04, 0x28
        /*00ae*/ 	.short	(.L_44 - .L_43)


	//   ....[0]....
.L_43:
        /*00b0*/ 	.word	0x00000080


	//   ....[1]....
        /*00b4*/ 	.word	0x000004f0


	//   ....[2]....
        /*00b8*/ 	.word	0x00000700


	//   ....[3]....
        /*00bc*/ 	.word	0x000008a0


	//   ....[4]....
        /*00c0*/ 	.word	0x000009a0


	//   ....[5]....
        /*00c4*/ 	.word	0x00000b10


	//   ....[6]....
        /*00c8*/ 	.word	0x00000c70


	//   ....[7]....
        /*00cc*/ 	.word	0x00000e20


	//   ....[8]....
        /*00d0*/ 	.word	0x00002170


	//   ....[9]....
        /*00d4*/ 	.word	0x00003200


	//   ....[10]....
        /*00d8*/ 	.word	0x00003410


	//   ....[11]....
        /*00dc*/ 	.word	0x00003440


	//   ....[12]....
        /*00e0*/ 	.word	0x00003c90


	//   ....[13]....
        /*00e4*/ 	.word	0x00003ec0


	//----- nvinfo : EIATTR_VRC_CTA_INIT_COUNT
	.align		4
.L_44:
        /*00e8*/ 	.byte	0x02, 0x4a
        /*00ea*/ 	.byte	0x80
	.zero		1


	//----- nvinfo : EIATTR_SYSCALL_OFFSETS
	.align		4
        /*00ec*/ 	.byte	0x04, 0x46
        /*00ee*/ 	.short	(.L_46 - .L_45)


	//   ....[0]....
.L_45:
        /*00f0*/ 	.word	0x00005ac0


	//   ....[1]....
        /*00f4*/ 	.word	0x00005c00


	//   ....[2]....
        /*00f8*/ 	.word	0x00006490


	//   ....[3]....
        /*00fc*/ 	.word	0x00007ab0


	//   ....[4]....
        /*0100*/ 	.word	0x00009060


	//   ....[5]....
        /*0104*/ 	.word	0x0000a630


	//----- nvinfo : EIATTR_MBARRIER_INSTR_OFFSETS
	.align		4
.L_46:
        /*0108*/ 	.byte	0x04, 0x39
        /*010a*/ 	.short	(.L_48 - .L_47)


	//   ....[0]....
.L_47:
        /*010c*/ 	.word	0x00000610
        /*0110*/ 	.word	0x000000ff
        /*0114*/ 	.word	0x00000000
        /*0118*/ 	.short	0x0100
        /*011a*/ 	.byte	0x04
	.zero		1


	//   ....[1]....
        /*011c*/ 	.word	0x00000620
        /*0120*/ 	.word	0x000000ff
        /*0124*/ 	.word	0x00000038
        /*0128*/ 	.short	0x0100
        /*012a*/ 	.byte	0x04
	.zero		1


	//   ....[2]....
        /*012c*/ 	.word	0x00000630
        /*0130*/ 	.word	0x000000ff
        /*0134*/ 	.word	0x00000008
        /*0138*/ 	.short	0x0100
        /*013a*/ 	.byte	0x04
	.zero		1


	//   ....[3]....
        /*013c*/ 	.word	0x00000640
        /*0140*/ 	.word	0x000000ff
        /*0144*/ 	.word	0x00000040
        /*0148*/ 	.short	0x0100
        /*014a*/ 	.byte	0x04
	.zero		1


	//   ....[4]....
        /*014c*/ 	.word	0x00000650
        /*0150*/ 	.word	0x000000ff
        /*0154*/ 	.word	0x00000010
        /*0158*/ 	.short	0x0100
        /*015a*/ 	.byte	0x04
	.zero		1


	//   ....[5]....
        /*015c*/ 	.word	0x00000660
        /*0160*/ 	.word	0x000000ff
        /*0164*/ 	.word	0x00000048
        /*0168*/ 	.short	0x0100
        /*016a*/ 	.byte	0x04
	.zero		1


	//   ....[6]....
        /*016c*/ 	.word	0x00000670
        /*0170*/ 	.word	0x000000ff
        /*0174*/ 	.word	0x00000018
        /*0178*/ 	.short	0x0100
        /*017a*/ 	.byte	0x04
	.zero		1


	//   ....[7]....
        /*017c*/ 	.word	0x00000680
        /*0180*/ 	.word	0x000000ff
        /*0184*/ 	.word	0x00000050
        /*0188*/ 	.short	0x0100
        /*018a*/ 	.byte	0x04
	.zero		1


	//   ....[8]....
        /*018c*/ 	.word	0x00000690
        /*0190*/ 	.word	0x000000ff
        /*0194*/ 	.word	0x00000020
        /*0198*/ 	.short	0x0100
        /*019a*/ 	.byte	0x04
	.zero		1


	//   ....[9]....
        /*019c*/ 	.word	0x000006a0
        /*01a0*/ 	.word	0x000000ff
        /*01a4*/ 	.word	0x00000058
        /*01a8*/ 	.short	0x0100
        /*01aa*/ 	.byte	0x04
	.zero		1


	//   ....[10]....
        /*01ac*/ 	.word	0x000006b0
        /*01b0*/ 	.word	0x000000ff
        /*01b4*/ 	.word	0x00000028
        /*01b8*/ 	.short	0x0100
        /*01ba*/ 	.byte	0x04
	.zero		1


	//   ....[11]....
        /*01bc*/ 	.word	0x000006c0
        /*01c0*/ 	.word	0x000000ff
        /*01c4*/ 	.word	0x00000060
        /*01c8*/ 	.short	0x0100
        /*01ca*/ 	.byte	0x04
	.zero		1


	//   ....[12]....
        /*01cc*/ 	.word	0x000006d0
        /*01d0*/ 	.word	0x000000ff
        /*01d4*/ 	.word	0x00000030
        /*01d8*/ 	.short	0x0100
        /*01da*/ 	.byte	0x04
	.zero		1


	//   ....[13]....
        /*01dc*/ 	.word	0x000006e0
        /*01e0*/ 	.word	0x000000ff
        /*01e4*/ 	.word	0x00000068
        /*01e8*/ 	.short	0x0100
        /*01ea*/ 	.byte	0x04
	.zero		1


	//   ....[14]....
        /*01ec*/ 	.word	0x00000810
        /*01f0*/ 	.word	0x000000ff
        /*01f4*/ 	.word	0x00000070
        /*01f8*/ 	.short	0x0100
        /*01fa*/ 	.byte	0x04
	.zero		1


	//   ....[15]....
        /*01fc*/ 	.word	0x00000820
        /*0200*/ 	.word	0x000000ff
        /*0204*/ 	.word	0x00000090
        /*0208*/ 	.short	0x0100
        /*020a*/ 	.byte	0x04
	.zero		1


	//   ....[16]....
        /*020c*/ 	.word	0x00000830
        /*0210*/ 	.word	0x000000ff
        /*0214*/ 	.word	0x00000078
        /*0218*/ 	.short	0x0100
        /*021a*/ 	.byte	0x04
	.zero		1


	//   ....[17]....
        /*021c*/ 	.word	0x00000840
        /*0220*/ 	.word	0x000000ff
        /*0224*/ 	.word	0x00000098
        /*0228*/ 	.short	0x0100
        /*022a*/ 	.byte	0x04
	.zero		1


	//   ....[18]....
        /*022c*/ 	.word	0x00000850
        /*0230*/ 	.word	0x000000ff
        /*0234*/ 	.word	0x00000080
        /*0238*/ 	.short	0x0100
        /*023a*/ 	.byte	0x04
	.zero		1


	//   ....[19]....
        /*023c*/ 	.word	0x00000860
        /*0240*/ 	.word	0x000000ff
        /*0244*/ 	.word	0x000000a0
        /*0248*/ 	.short	0x0100
        /*024a*/ 	.byte	0x04
	.zero		1


	//   ....[20]....
        /*024c*/ 	.word	0x00000870
        /*0250*/ 	.word	0x000000ff
        /*0254*/ 	.word	0x00000088
        /*0258*/ 	.short	0x0100
        /*025a*/ 	.byte	0x04
	.zero		1


	//   ....[21]....
        /*025c*/ 	.word	0x00000880
        /*0260*/ 	.word	0x000000ff
        /*0264*/ 	.word	0x000000a8
        /*0268*/ 	.short	0x0100
        /*026a*/ 	.byte	0x04
	.zero		1


	//   ....[22]....
        /*026c*/ 	.word	0x00000970
        /*0270*/ 	.word	0x000000ff
        /*0274*/ 	.word	0x000000b0
        /*0278*/ 	.short	0x0100
        /*027a*/ 	.byte	0x06
	.zero		1


	//   ....[23]....
        /*027c*/ 	.word	0x00000980
        /*0280*/ 	.word	0x000000ff
        /*0284*/ 	.word	0x000000b8
        /*0288*/ 	.short	0x0100
        /*028a*/ 	.byte	0x06
	.zero		1


	//   ....[24]....
        /*028c*/ 	.word	0x00000ac0
        /*0290*/ 	.word	0x000000ff
        /*0294*/ 	.word	0x000000c0
        /*0298*/ 	.short	0x0100
        /*029a*/ 	.byte	0x06
	.zero		1


	//   ....[25]....
        /*029c*/ 	.word	0x00000ad0
        /*02a0*/ 	.word	0x000000ff
        /*02a4*/ 	.word	0x000000d0
        /*02a8*/ 	.short	0x0100
        /*02aa*/ 	.byte	0x06
	.zero		1


	//   ....[26]....
        /*02ac*/ 	.word	0x00000ae0
        /*02b0*/ 	.word	0x000000ff
        /*02b4*/ 	.word	0x000000c8
        /*02b8*/ 	.short	0x0100
        /*02ba*/ 	.byte	0x06
	.zero		1


	//   ....[27]....
        /*02bc*/ 	.word	0x00000af0
        /*02c0*/ 	.word	0x000000ff
        /*02c4*/ 	.word	0x000000d8
        /*02c8*/ 	.short	0x0100
        /*02ca*/ 	.byte	0x06
	.zero		1


	//   ....[28]....
        /*02cc*/ 	.word	0x00000c20
        /*02d0*/ 	.word	0x000000ff
        /*02d4*/ 	.word	0x000000e0
        /*02d8*/ 	.short	0x0100
        /*02da*/ 	.byte	0x04
	.zero		1


	//   ....[29]....
        /*02dc*/ 	.word	0x00000c30
        /*02e0*/ 	.word	0x000000ff
        /*02e4*/ 	.word	0x000000f0
        /*02e8*/ 	.short	0x0100
        /*02ea*/ 	.byte	0x04
	.zero		1


	//   ....[30]....
        /*02ec*/ 	.word	0x00000c40
        /*02f0*/ 	.word	0x000000ff
        /*02f4*/ 	.word	0x000000e8
        /*02f8*/ 	.short	0x0100
        /*02fa*/ 	.byte	0x04
	.zero		1


	//   ....[31]....
        /*02fc*/ 	.word	0x00000c50
        /*0300*/ 	.word	0x000000ff
        /*0304*/ 	.word	0x000000f8
        /*0308*/ 	.short	0x0100
        /*030a*/ 	.byte	0x04
	.zero		1


	//   ....[32]....
        /*030c*/ 	.word	0x00000d40
        /*0310*/ 	.word	0x000000ff
        /*0314*/ 	.word	0x00000100
        /*0318*/ 	.short	0x0100
        /*031a*/ 	.byte	0x04
	.zero		1


	//   ....[33]....
        /*031c*/ 	.word	0x00000d50
        /*0320*/ 	.word	0x000000ff
        /*0324*/ 	.word	0x00000110
        /*0328*/ 	.short	0x0100
        /*032a*/ 	.byte	0x04
	.zero		1


	//   ....[34]....
        /*032c*/ 	.word	0x00000d60
        /*0330*/ 	.word	0x000000ff
        /*0334*/ 	.word	0x00000108
        /*0338*/ 	.short	0x0100
        /*033a*/ 	.byte	0x04
	.zero		1


	//   ....[35]....
        /*033c*/ 	.word	0x00000d70
        /*0340*/ 	.word	0x000000ff
        /*0344*/ 	.word	0x00000118
        /*0348*/ 	.short	0x0100
        /*034a*/ 	.byte	0x04
	.zero		1


	//   ....[36]....
        /*034c*/ 	.word	0x00001a20
        /*0350*/ 	.word	0x00000000
        /*0354*/ 	.word	0x00000110
        /*0358*/ 	.short	0x010a
        /*035a*/ 	.byte	0xff
	.zero		1


	//   ....[37]....
        /*035c*/ 	.word	0x00001a40
        /*0360*/ 	.word	0x00000000
        /*0364*/ 	.word	0x00000100
        /*0368*/ 	.short	0x0101
        /*036a*/ 	.byte	0xff
	.zero		1


	//   ....[38]....
        /*036c*/ 	.word	0x00001b00
        /*0370*/ 	.word	0x000000ff
        /*0374*/ 	.word	0x00000038
        /*0378*/ 	.short	0x010a
        /*037a*/ 	.byte	0x04
	.zero		1


	//   ....[39]....
        /*037c*/ 	.word	0x00001b80
        /*0380*/ 	.word	0x000000ff
        /*0384*/ 	.word	0x00000038
        /*0388*/ 	.short	0x010a
        /*038a*/ 	.byte	0x21
	.zero		1


	//   ....[40]....
        /*038c*/ 	.word	0x00001d10
        /*0390*/ 	.word	0x000000ff
        /*0394*/ 	.word	0x00000038
        /*0398*/ 	.short	0x010a
        /*039a*/ 	.byte	0x08
	.zero		1


	//   ....[41]....
        /*039c*/ 	.word	0x00001e30
        /*03a0*/ 	.word	0x000000ff
        /*03a4*/ 	.word	0x000000b8
        /*03a8*/ 	.short	0x0101
        /*03aa*/ 	.byte	0x07
	.zero		1


	//   ....[42]....
        /*03ac*/ 	.word	0x00001e50
        /*03b0*/ 	.word	0x000000ff
        /*03b4*/ 	.word	0x00000038
        /*03b8*/ 	.short	0x010a
        /*03ba*/ 	.byte	0x04
	.zero		1


	//   ....[43]....
        /*03bc*/ 	.word	0x00001ed0
        /*03c0*/ 	.word	0x000000ff
        /*03c4*/ 	.word	0x00000038
        /*03c8*/ 	.short	0x010a
        /*03ca*/ 	.byte	0x11
	.zero		1


	//   ....[44]....
        /*03cc*/ 	.word	0x00002060
        /*03d0*/ 	.word	0x000000ff
        /*03d4*/ 	.word	0x00000038
        /*03d8*/ 	.short	0x010a
        /*03da*/ 	.byte	0x06
	.zero		1


	//   ....[45]....
        /*03dc*/ 	.word	0x000021a0
        /*03e0*/ 	.word	0x00000003
        /*03e4*/ 	.word	0x000000c0
        /*03e8*/ 	.short	0x010a
        /*03ea*/ 	.byte	0xff
	.zero		1


	//   ....[46]....
        /*03ec*/ 	.word	0x000022f0
        /*03f0*/ 	.word	0x00000000
        /*03f4*/ 	.word	0x00000000
        /*03f8*/ 	.short	0x0101
        /*03fa*/ 	.byte	0xff
	.zero		1


	//   ....[47]....
        /*03fc*/ 	.word	0x000028a0
        /*0400*/ 	.word	0x000000ff
        /*0404*/ 	.word	0x00000000
        /*0408*/ 	.short	0x010a
        /*040a*/ 	.byte	0x04
	.zero		1


	//   ....[48]....
        /*040c*/ 	.word	0x00002930
        /*0410*/ 	.word	0x000000ff
        /*0414*/ 	.word	0x00000000
        /*0418*/ 	.short	0x010a
        /*041a*/ 	.byte	0x05
	.zero		1


	//   ....[49]....
        /*041c*/ 	.word	0x000029c0
        /*0420*/ 	.word	0x000000ff
        /*0424*/ 	.word	0x00000000
        /*0428*/ 	.short	0x010a
        /*042a*/ 	.byte	0x05
	.zero		1


	//   ....[50]....
        /*042c*/ 	.word	0x00002a50
        /*0430*/ 	.word	0x000000ff
        /*0434*/ 	.word	0x00000000
        /*0438*/ 	.short	0x010a
        /*043a*/ 	.byte	0x05
	.zero		1


	//   ....[51]....
        /*043c*/ 	.word	0x00002ae0
        /*0440*/ 	.word	0x000000ff
        /*0444*/ 	.word	0x00000000
        /*0448*/ 	.short	0x010a
        /*044a*/ 	.byte	0x05
	.zero		1


	//   ....[52]....
        /*044c*/ 	.word	0x00002b70
        /*0450*/ 	.word	0x000000ff
        /*0454*/ 	.word	0x00000000
        /*0458*/ 	.short	0x010a
        /*045a*/ 	.byte	0x05
	.zero		1


	//   ....[53]....
        /*045c*/ 	.word	0x00002c10
        /*0460*/ 	.word	0x00000000
        /*0464*/ 	.word	0x00000000
        /*0468*/ 	.short	0x010a
        /*046a*/ 	.byte	0xff
	.zero		1


	//   ....[54]....
        /*046c*/ 	.word	0x00002d50
        /*0470*/ 	.word	0x00000002
        /*0474*/ 	.word	0x00000100
        /*0478*/ 	.short	0x010a
        /*047a*/ 	.byte	0xff
	.zero		1


	//   ....[55]....
        /*047c*/ 	.word	0x00002db0
        /*0480*/ 	.word	0x00000004
        /*0484*/ 	.word	0x00000000
        /*0488*/ 	.short	0x0101
        /*048a*/ 	.byte	0xff
	.zero		1


	//   ....[56]....
        /*048c*/ 	.word	0x00002dd0
        /*0490*/ 	.word	0x000000ff
        /*0494*/ 	.word	0x000000d0
        /*0498*/ 	.short	0x010a
        /*049a*/ 	.byte	0x04
	.zero		1


	//   ....[57]....
        /*049c*/ 	.word	0x00002ef0
        /*04a0*/ 	.word	0x00000002
        /*04a4*/ 	.word	0x000000c0
        /*04a8*/ 	.short	0x010a
        /*04aa*/ 	.byte	0xff
	.zero		1


	//   ....[58]....
        /*04ac*/ 	.word	0x00003000
        /*04b0*/ 	.word	0x00000002
        /*04b4*/ 	.word	0x00000000
        /*04b8*/ 	.short	0x0101
        /*04ba*/ 	.byte	0xff
	.zero		1


	//   ....[59]....
        /*04bc*/ 	.word	0x00003090
        /*04c0*/ 	.word	0x000000ff
        /*04c4*/ 	.word	0x000000d0
        /*04c8*/ 	.short	0x0106
        /*04ca*/ 	.byte	0x04
	.zero		1


	//   ....[60]....
        /*04cc*/ 	.word	0x000030b0
        /*04d0*/ 	.word	0x000000ff
        /*04d4*/ 	.word	0x000000d0
        /*04d8*/ 	.short	0x010a
        /*04da*/ 	.byte	0x04
	.zero		1


	//   ....[61]....
        /*04dc*/ 	.word	0x00003140
        /*04e0*/ 	.word	0x000000ff
        /*04e4*/ 	.word	0x000000d0
        /*04e8*/ 	.short	0x0106
        /*04ea*/ 	.byte	0x07
	.zero		1


	//   ....[62]....
        /*04ec*/ 	.word	0x00003180
        /*04f0*/ 	.word	0x00000000
        /*04f4*/ 	.word	0x000000d0
        /*04f8*/ 	.short	0x010a
        /*04fa*/ 	.byte	0xff
	.zero		1


	//   ....[63]....
        /*04fc*/ 	.word	0x000036a0
        /*0500*/ 	.word	0x00000000
        /*0504*/ 	.word	0x000000c0
        /*0508*/ 	.short	0x010a
        /*050a*/ 	.byte	0xff
	.zero		1


	//   ....[64]....
        /*050c*/ 	.word	0x000037b0
        /*0510*/ 	.word	0x00000003
        /*0514*/ 	.word	0x00000000
        /*0518*/ 	.short	0x0101
        /*051a*/ 	.byte	0xff
	.zero		1


	//   ....[65]....
        /*051c*/ 	.word	0x000037c0
        /*0520*/ 	.word	0x000000ff
        /*0524*/ 	.word	0x00000000
        /*0528*/ 	.short	0x010a
        /*052a*/ 	.byte	0x04
	.zero		1


	//   ....[66]....
        /*052c*/ 	.word	0x000037e0
        /*0530*/ 	.word	0x000000ff
        /*0534*/ 	.word	0x000000f0
        /*0538*/ 	.short	0x010a
        /*053a*/ 	.byte	0x16
	.zero		1


	//   ....[67]....
        /*053c*/ 	.word	0x000038b0
        /*0540*/ 	.word	0x000000ff
        /*0544*/ 	.word	0x00000000
        /*0548*/ 	.short	0x010a
        /*054a*/ 	.byte	0x05
	.zero		1


	//   ....[68]....
        /*054c*/ 	.word	0x000039f0
        /*0550*/ 	.word	0x000000ff
        /*0554*/ 	.word	0x00000000
        /*0558*/ 	.short	0x010a
        /*055a*/ 	.byte	0x04
	.zero		1


	//   ....[69]....
        /*055c*/ 	.word	0x00003be0
        /*0560*/ 	.word	0x000000ff
        /*0564*/ 	.word	0x00000000
        /*0568*/ 	.short	0x010a
        /*056a*/ 	.byte	0x04
	.zero		1


	//   ....[70]....
        /*056c*/ 	.word	0x00003c70
        /*0570*/ 	.word	0x000000ff
        /*0574*/ 	.word	0x00000000
        /*0578*/ 	.short	0x010a
        /*057a*/ 	.byte	0x04
	.zero		1


	//   ....[71]....
        /*057c*/ 	.word	0x00004180
        /*0580*/ 	.word	0x0000000c
        /*0584*/ 	.word	0x000000c0
        /*0588*/ 	.short	0x010a
        /*058a*/ 	.byte	0xff
	.zero		1


	//   ....[72]....
        /*058c*/ 	.word	0x000042f0
        /*0590*/ 	.word	0x00000000
        /*0594*/ 	.word	0x00000000
        /*0598*/ 	.short	0x0101
        /*059a*/ 	.byte	0xff
	.zero		1


	//   ....[73]....
        /*059c*/ 	.word	0x00004780
        /*05a0*/ 	.word	0x000000ff
        /*05a4*/ 	.word	0x000000b8
        /*05a8*/ 	.short	0x010a
        /*05aa*/ 	.byte	0x15
	.zero		1


	//   ....[74]....
        /*05ac*/ 	.word	0x00004900
        /*05b0*/ 	.word	0x000000ff
        /*05b4*/ 	.word	0x00000090
        /*05b8*/ 	.short	0x010a
        /*05ba*/ 	.byte	0x15
	.zero		1


	//   ....[75]....
        /*05bc*/ 	.word	0x00004a70
        /*05c0*/ 	.word	0x000000ff
        /*05c4*/ 	.word	0x00000070
        /*05c8*/ 	.short	0x010b
        /*05ca*/ 	.byte	0x15
	.zero		1


	//   ....[76]....
        /*05cc*/ 	.word	0x00004a80
        /*05d0*/ 	.word	0x000000ff
        /*05d4*/ 	.word	0x00000000
        /*05d8*/ 	.short	0x0101
        /*05da*/ 	.byte	0x28
	.zero		1


	//   ....[77]....
        /*05dc*/ 	.word	0x00004a90
        /*05e0*/ 	.word	0x000000ff
        /*05e4*/ 	.word	0x00000098
        /*05e8*/ 	.short	0x010a
        /*05ea*/ 	.byte	0x15
	.zero		1


	//   ....[78]....
        /*05ec*/ 	.word	0x00004be0
        /*05f0*/ 	.word	0x000000ff
        /*05f4*/ 	.word	0x00000078
        /*05f8*/ 	.short	0x010b
        /*05fa*/ 	.byte	0x15
	.zero		1


	//   ....[79]....
        /*05fc*/ 	.word	0x00004bf0
        /*0600*/ 	.word	0x000000ff
        /*0604*/ 	.word	0x00000000
        /*0608*/ 	.short	0x0101
        /*060a*/ 	.byte	0x27
	.zero		1


	//   ....[80]....
        /*060c*/ 	.word	0x00004c00
        /*0610*/ 	.word	0x000000ff
        /*0614*/ 	.word	0x000000a0
        /*0618*/ 	.short	0x010a
        /*061a*/ 	.byte	0x15
	.zero		1


	//   ....[81]....
        /*061c*/ 	.word	0x00004d40
        /*0620*/ 	.word	0x000000ff
        /*0624*/ 	.word	0x00000080
        /*0628*/ 	.short	0x010b
        /*062a*/ 	.byte	0x15
	.zero		1


	//   ....[82]....
        /*062c*/ 	.word	0x00004d50
        /*0630*/ 	.word	0x000000ff
        /*0634*/ 	.word	0x00000000
        /*0638*/ 	.short	0x0101
        /*063a*/ 	.byte	0x26
	.zero		1


	//   ....[83]....
        /*063c*/ 	.word	0x00004d60
        /*0640*/ 	.word	0x000000ff
        /*0644*/ 	.word	0x000000a8
        /*0648*/ 	.short	0x010a
        /*064a*/ 	.byte	0x15
	.zero		1


	//   ....[84]....
        /*064c*/ 	.word	0x00004f50
        /*0650*/ 	.word	0x000000ff
        /*0654*/ 	.word	0x00000088
        /*0658*/ 	.short	0x010b
        /*065a*/ 	.byte	0x15
	.zero		1


	//   ....[85]....
        /*065c*/ 	.word	0x00004f60
        /*0660*/ 	.word	0x000000ff
        /*0664*/ 	.word	0x00000000
        /*0668*/ 	.short	0x0101
        /*066a*/ 	.byte	0x25
	.zero		1


	//   ....[86]....
        /*066c*/ 	.word	0x00004f90
        /*0670*/ 	.word	0x000000ff
        /*0674*/ 	.word	0x00000090
        /*0678*/ 	.short	0x010a
        /*067a*/ 	.byte	0x15
	.zero		1


	//   ....[87]....
        /*067c*/ 	.word	0x00004fb0
        /*0680*/ 	.word	0x000000ff
        /*0684*/ 	.word	0x00000098
        /*0688*/ 	.short	0x010a
        /*068a*/ 	.byte	0x15
	.zero		1


	//   ....[88]....
        /*068c*/ 	.word	0x00004fd0
        /*0690*/ 	.word	0x000000ff
        /*0694*/ 	.word	0x000000a0
        /*0698*/ 	.short	0x010a
        /*069a*/ 	.byte	0x15
	.zero		1


	//   ....[89]....
        /*069c*/ 	.word	0x00005010
        /*06a0*/ 	.word	0x00000000
        /*06a4*/ 	.word	0x000000a8
        /*06a8*/ 	.short	0x010a
        /*06aa*/ 	.byte	0xff
	.zero		1


	//   ....[90]....
        /*06ac*/ 	.word	0x00005350
        /*06b0*/ 	.word	0x00000003
        /*06b4*/ 	.word	0x000000c0
        /*06b8*/ 	.short	0x010a
        /*06ba*/ 	.byte	0xff
	.zero		1


	//   ....[91]....
        /*06bc*/ 	.word	0x000054d0
        /*06c0*/ 	.word	0x00000000
        /*06c4*/ 	.word	0x00000000
        /*06c8*/ 	.short	0x0101
        /*06ca*/ 	.byte	0xff
	.zero		1


	//   ....[92]....
        /*06cc*/ 	.word	0x00006030
        /*06d0*/ 	.word	0x00000003
        /*06d4*/ 	.word	0x00000070
        /*06d8*/ 	.short	0x010a
        /*06da*/ 	.byte	0xff
	.zero		1


	//   ....[93]....
        /*06dc*/ 	.word	0x00006070
        /*06e0*/ 	.word	0x000000b1
        /*06e4*/ 	.word	0x000000e0
        /*06e8*/ 	.short	0x010a
        /*06ea*/ 	.byte	0xff
	.zero		1


	//   ....[94]....
        /*06ec*/ 	.word	0x000061b0
        /*06f0*/ 	.word	0x00000003
        /*06f4*/ 	.word	0x00000070
        /*06f8*/ 	.short	0x010a
        /*06fa*/ 	.byte	0xff
	.zero		1


	//   ....[95]....
        /*06fc*/ 	.word	0x000062e0
        /*0700*/ 	.word	0x00000000
        /*0704*/ 	.word	0x00000000
        /*0708*/ 	.short	0x0101
        /*070a*/ 	.byte	0xff
	.zero		1


	//   ....[96]....
        /*070c*/ 	.word	0x00006360
        /*0710*/ 	.word	0x000000b1
        /*0714*/ 	.word	0x000000e0
        /*0718*/ 	.short	0x010a
        /*071a*/ 	.byte	0xff
	.zero		1


	//   ....[97]....
        /*071c*/ 	.word	0x00007710
        /*0720*/ 	.word	0x000000be
        /*0724*/ 	.word	0x00000070
        /*0728*/ 	.short	0x010a
        /*072a*/ 	.byte	0xff
	.zero		1


	//   ....[98]....
        /*072c*/ 	.word	0x000077f0
        /*0730*/ 	.word	0x000000be
        /*0734*/ 	.word	0x00000070
        /*0738*/ 	.short	0x010a
        /*073a*/ 	.byte	0xff
	.zero		1


	//   ....[99]....
        /*073c*/ 	.word	0x00007920
        /*0740*/ 	.word	0x00000000
        /*0744*/ 	.word	0x00000000
        /*0748*/ 	.short	0x0101
        /*074a*/ 	.byte	0xff
	.zero		1


	//   ....[100]....
        /*074c*/ 	.word	0x00008cc0
        /*0750*/ 	.word	0x00000000
        /*0754*/ 	.word	0x00000070
        /*0758*/ 	.short	0x010a
        /*075a*/ 	.byte	0xff
	.zero		1


	//   ....[101]....
        /*075c*/ 	.word	0x00008da0
        /*0760*/ 	.word	0x00000000
        /*0764*/ 	.word	0x00000070
        /*0768*/ 	.short	0x010a
        /*076a*/ 	.byte	0xff
	.zero		1


	//   ....[102]....
        /*076c*/ 	.word	0x00008ef0
        /*0770*/ 	.word	0x00000002
        /*0774*/ 	.word	0x00000000
        /*0778*/ 	.short	0x0101
        /*077a*/ 	.byte	0xff
	.zero		1


	//   ....[103]....
        /*077c*/ 	.word	0x0000a2a0
        /*0780*/ 	.word	0x00000000
        /*0784*/ 	.word	0x00000070
        /*0788*/ 	.short	0x010a
        /*078a*/ 	.byte	0xff
	.zero		1


	//   ....[104]....
        /*078c*/ 	.word	0x0000a380
        /*0790*/ 	.word	0x00000000
        /*0794*/ 	.word	0x00000070
        /*0798*/ 	.short	0x010a
        /*079a*/ 	.byte	0xff
	.zero		1


	//   ....[105]....
        /*079c*/ 	.word	0x0000a4d0
        /*07a0*/ 	.word	0x00000002
        /*07a4*/ 	.word	0x00000000
        /*07a8*/ 	.short	0x0101
        /*07aa*/ 	.byte	0xff
	.zero		1


	//   ....[106]....
        /*07ac*/ 	.word	0x0000aad0
        /*07b0*/ 	.word	0x000000ff
        /*07b4*/ 	.word	0x00000000
        /*07b8*/ 	.short	0x0101
        /*07ba*/ 	.byte	0x04
	.zero		1


	//   ....[107]....
        /*07bc*/ 	.word	0x0000b960
        /*07c0*/ 	.word	0x00000000
        /*07c4*/ 	.word	0x00000110
        /*07c8*/ 	.short	0x010a
        /*07ca*/ 	.byte	0xff
	.zero		1


	//   ....[108]....
        /*07cc*/ 	.word	0x0000b9c0
        /*07d0*/ 	.word	0x00000000
        /*07d4*/ 	.word	0x00000038
        /*07d8*/ 	.short	0x010a
        /*07da*/ 	.byte	0xff
	.zero		1


	//   ....[109]....
        /*07dc*/ 	.word	0x0000ba20
        /*07e0*/ 	.word	0x00000000
        /*07e4*/ 	.word	0x00000038
        /*07e8*/ 	.short	0x010a
        /*07ea*/ 	.byte	0xff
	.zero		1


	//   ....[110]....
        /*07ec*/ 	.word	0x0000ba70
        /*07f0*/ 	.word	0x00000003
        /*07f4*/ 	.word	0x000000c0
        /*07f8*/ 	.short	0x010a
        /*07fa*/ 	.byte	0xff
	.zero		1


	//   ....[111]....
        /*07fc*/ 	.word	0x0000bad0
        /*0800*/ 	.word	0x00000000
        /*0804*/ 	.word	0x00000000
        /*0808*/ 	.short	0x010a
        /*080a*/ 	.byte	0xff
	.zero		1


	//   ....[112]....
        /*080c*/ 	.word	0x0000bb30
        /*0810*/ 	.word	0x00000000
        /*0814*/ 	.word	0x00000000
        /*0818*/ 	.short	0x010a
        /*081a*/ 	.byte	0xff
	.zero		1


	//   ....[113]....
        /*081c*/ 	.word	0x0000bb90
        /*0820*/ 	.word	0x00000000
        /*0824*/ 	.word	0x00000000
        /*0828*/ 	.short	0x010a
        /*082a*/ 	.byte	0xff
	.zero		1


	//   ....[114]....
        /*082c*/ 	.word	0x0000bbf0
        /*0830*/ 	.word	0x00000000
        /*0834*/ 	.word	0x00000000
        /*0838*/ 	.short	0x010a
        /*083a*/ 	.byte	0xff
	.zero		1


	//   ....[115]....
        /*083c*/ 	.word	0x0000bc50
        /*0840*/ 	.word	0x00000000
        /*0844*/ 	.word	0x00000000
        /*0848*/ 	.short	0x010a
        /*084a*/ 	.byte	0xff
	.zero		1


	//   ....[116]....
        /*084c*/ 	.word	0x0000bcb0
        /*0850*/ 	.word	0x00000000
        /*0854*/ 	.word	0x00000000
        /*0858*/ 	.short	0x010a
        /*085a*/ 	.byte	0xff
	.zero		1


	//   ....[117]....
        /*085c*/ 	.word	0x0000bd00
        /*0860*/ 	.word	0x00000002
        /*0864*/ 	.word	0x00000100
        /*0868*/ 	.short	0x010a
        /*086a*/ 	.byte	0xff
	.zero		1


	//   ....[118]....
        /*086c*/ 	.word	0x0000bd60
        /*0870*/ 	.word	0x00000002
        /*0874*/ 	.word	0x000000d0
        /*0878*/ 	.short	0x010a
        /*087a*/ 	.byte	0xff
	.zero		1


	//   ....[119]....
        /*087c*/ 	.word	0x0000bdb0
        /*0880*/ 	.word	0x00000002
        /*0884*/ 	.word	0x000000c0
        /*0888*/ 	.short	0x010a
        /*088a*/ 	.byte	0xff
	.zero		1


	//   ....[120]....
        /*088c*/ 	.word	0x0000be10
        /*0890*/ 	.word	0x00000000
        /*0894*/ 	.word	0x000000d0
        /*0898*/ 	.short	0x010a
        /*089a*/ 	.byte	0xff
	.zero		1


	//   ....[121]....
        /*089c*/ 	.word	0x0000be60
        /*08a0*/ 	.word	0x00000000
        /*08a4*/ 	.word	0x000000c0
        /*08a8*/ 	.short	0x010a
        /*08aa*/ 	.byte	0xff
	.zero		1


	//   ....[122]....
        /*08ac*/ 	.word	0x0000bec0
        /*08b0*/ 	.word	0x00000003
        /*08b4*/ 	.word	0x000000f0
        /*08b8*/ 	.short	0x010a
        /*08ba*/ 	.byte	0xff
	.zero		1


	//   ....[123]....
        /*08bc*/ 	.word	0x0000bf20
        /*08c0*/ 	.word	0x00000000
        /*08c4*/ 	.word	0x00000000
        /*08c8*/ 	.short	0x010a
        /*08ca*/ 	.byte	0xff
	.zero		1


	//   ....[124]....
        /*08cc*/ 	.word	0x0000bf80
        /*08d0*/ 	.word	0x00000000
        /*08d4*/ 	.word	0x00000000
        /*08d8*/ 	.short	0x010a
        /*08da*/ 	.byte	0xff
	.zero		1


	//   ....[125]....
        /*08dc*/ 	.word	0x0000bfe0
        /*08e0*/ 	.word	0x00000000
        /*08e4*/ 	.word	0x00000000
        /*08e8*/ 	.short	0x010a
        /*08ea*/ 	.byte	0xff
	.zero		1


	//   ....[126]....
        /*08ec*/ 	.word	0x0000c030
        /*08f0*/ 	.word	0x0000000c
        /*08f4*/ 	.word	0x000000c0
        /*08f8*/ 	.short	0x010a
        /*08fa*/ 	.byte	0xff
	.zero		1


	//   ....[127]....
        /*08fc*/ 	.word	0x0000c090
        /*0900*/ 	.word	0x00000000
        /*0904*/ 	.word	0x000000b8
        /*0908*/ 	.short	0x010a
        /*090a*/ 	.byte	0xff
	.zero		1


	//   ....[128]....
        /*090c*/ 	.word	0x0000c0f0
        /*0910*/ 	.word	0x00000000
        /*0914*/ 	.word	0x00000090
        /*0918*/ 	.short	0x010a
        /*091a*/ 	.byte	0xff
	.zero		1


	//   ....[129]....
        /*091c*/ 	.word	0x0000c150
        /*0920*/ 	.word	0x00000000
        /*0924*/ 	.word	0x00000098
        /*0928*/ 	.short	0x010a
        /*092a*/ 	.byte	0xff
	.zero		1


	//   ....[130]....
        /*092c*/ 	.word	0x0000c1b0
        /*0930*/ 	.word	0x00000000
        /*0934*/ 	.word	0x000000a0
        /*0938*/ 	.short	0x010a
        /*093a*/ 	.byte	0xff
	.zero		1


	//   ....[131]....
        /*093c*/ 	.word	0x0000c210
        /*0940*/ 	.word	0x00000000
        /*0944*/ 	.word	0x000000a8
        /*0948*/ 	.short	0x010a
        /*094a*/ 	.byte	0xff
	.zero		1


	//   ....[132]....
        /*094c*/ 	.word	0x0000c270
        /*0950*/ 	.word	0x00000000
        /*0954*/ 	.word	0x00000090
        /*0958*/ 	.short	0x010a
        /*095a*/ 	.byte	0xff
	.zero		1


	//   ....[133]....
        /*095c*/ 	.word	0x0000c2d0
        /*0960*/ 	.word	0x00000000
        /*0964*/ 	.word	0x00000098
        /*0968*/ 	.short	0x010a
        /*096a*/ 	.byte	0xff
	.zero		1


	//   ....[134]....
        /*096c*/ 	.word	0x0000c330
        /*0970*/ 	.word	0x00000000
        /*0974*/ 	.word	0x000000a0
        /*0978*/ 	.short	0x010a
        /*097a*/ 	.byte	0xff
	.zero		1


	//   ....[135]....
        /*097c*/ 	.word	0x0000c380
        /*0980*/ 	.word	0x00000003
        /*0984*/ 	.word	0x000000c0
        /*0988*/ 	.short	0x010a
        /*098a*/ 	.byte	0xff
	.zero		1


	//   ....[136]....
        /*098c*/ 	.word	0x0000c3d0
        /*0990*/ 	.word	0x00000003
        /*0994*/ 	.word	0x00000070
        /*0998*/ 	.short	0x010a
        /*099a*/ 	.byte	0xff
	.zero		1


	//   ....[137]....
        /*099c*/ 	.word	0x0000c420
        /*09a0*/ 	.word	0x000000b1
        /*09a4*/ 	.word	0x000000e0
        /*09a8*/ 	.short	0x010a
        /*09aa*/ 	.byte	0xff
	.zero		1


	//   ....[138]....
        /*09ac*/ 	.word	0x0000c470
        /*09b0*/ 	.word	0x000000be
        /*09b4*/ 	.word	0x00000070
        /*09b8*/ 	.short	0x010a
        /*09ba*/ 	.byte	0xff
	.zero		1


	//   ....[139]....
        /*09bc*/ 	.word	0x0000c4c0
        /*09c0*/ 	.word	0x00000000
        /*09c4*/ 	.word	0x00000070
        /*09c8*/ 	.short	0x010a
        /*09ca*/ 	.byte	0xff
	.zero		1


	//   ....[140]....
        /*09cc*/ 	.word	0x0000c510
        /*09d0*/ 	.word	0x00000000
        /*09d4*/ 	.word	0x00000070
        /*09d8*/ 	.short	0x010a
        /*09da*/ 	.byte	0xff
	.zero		1


	//----- nvinfo : EIATTR_NUM_MBARRIERS
	.align		4
.L_48:
        /*09dc*/ 	.byte	0x03, 0x38
        /*09de*/ 	.short	0x0024


	//----- nvinfo : EIATTR_EXIT_INSTR_OFFSETS
	.align		4
        /*09e0*/ 	.byte	0x04, 0x1c
        /*09e2*/ 	.short	(.L_50 - .L_49)


	//   ....[0]....
.L_49:
        /*09e4*/ 	.word	0x00002c40


	//   ....[1]....
        /*09e8*/ 	.word	0x00003150


	//   ....[2]....
        /*09ec*/ 	.word	0x000031b0


	//   ....[3]....
        /*09f0*/ 	.word	0x00003ed0


	//   ....[4]....
        /*09f4*/ 	.word	0x00005040


	//   ....[5]....
        /*09f8*/ 	.word	0x00005080


	//   ....[6]....
        /*09fc*/ 	.word	0x0000b950


	//----- nvinfo : EIATTR_MAX_THREADS
	.align		4
.L_50:
        /*0a00*/ 	.byte	0x04, 0x05
        /*0a02*/ 	.short	(.L_52 - .L_51)
.L_51:
        /*0a04*/ 	.word	0x00000100
        /*0a08*/ 	.word	0x00000001
        /*0a0c*/ 	.word	0x00000001


	//----- nvinfo : EIATTR_CRS_STACK_SIZE
	.align		4
.L_52:
        /*0a10*/ 	.byte	0x04, 0x1e
        /*0a12*/ 	.short	(.L_54 - .L_53)
.L_53:
        /*0a14*/ 	.word	0x00000000


	//----- nvinfo : EIATTR_CBANK_PARAM_SIZE
	.align		4
.L_54:
        /*0a18*/ 	.byte	0x03, 0x19
        /*0a1a*/ 	.short	0x0800


	//----- nvinfo : EIATTR_PARAM_CBANK
	.align		4
        /*0a1c*/ 	.byte	0x04, 0x0a
        /*0a1e*/ 	.short	(.L_56 - .L_55)
	.align		4
.L_55:
        /*0a20*/ 	.word	index@(.nv.constant0._ZN7cutlass13device_kernelINS_4gemm6kernel13GemmUniversalIN4cute5tupleIJiiiiEEENS1_10collective13CollectiveMmaINS1_35MainloopSm100TmaUmmaWarpSpecializedILi7ELi2ELi2ENS5_IJNS4_1CILi1EEENSA_ILi8EEESB_EEEEENS5_IJNSA_ILi128EEENSA_ILi256EEENSA_ILi64EEEEEENS_12float_e4m3_tENS5_IJlSB_lEEESJ_SK_NS4_8TiledMMAINS4_8MMA_AtomIJNS4_10MMA_TraitsINS4_19SM100_MMA_F8F6F4_SSEJSJ_SJ_fSF_SG_NS4_17integral_constantINS4_4UMMA5MajorELSR_0EEESS_NSP_INSQ_7ScaleInELST_0EEESU_EEEEEENS4_6LayoutINS5_IJSB_SB_SB_EEENS5_IJNSA_ILi0EEESZ_SZ_EEEEENS5_IJNS4_10UnderscoreES12_S12_EEEEENS4_23SM90_TMA_LOAD_MULTICASTENS4_14ComposedLayoutINS4_7SwizzleILi2ELi4ELi3EEENS4_18smem_ptr_flag_bitsILi8EEENSX_INS5_IJSC_SH_EEENS5_IJSH_SB_EEEEEEEvNS4_8identityENS4_13SM90_TMA_LOADES1E_vS1F_EENS_8epilogue10collective18CollectiveEpilogueINS1I_23Sm100TmaWarpSpecializedILi4ELi2ELi64ELb0ELb0EEEJSI_NS5_IJNSX_ISF_SB_EENSX_ISH_SB_EEEEESJ_SK_SJ_SK_NS1I_6fusion15FusionCallbacksIS1M_NS1Q_17LinearCombinationISJ_fSJ_fLNS_15FloatRoundStyleE2EEESI_S1P_JEEENS4_5SM1004TMEM4LOAD26SM100_TMEM_LOAD_32dp32b64xES1G_S1E_NS4_39AutoVectorizingCopyWithAssumedAlignmentILi128EEENS4_14SM90_TMA_STOREES1E_S21_S21_EEEvvEEEEvNT_6ParamsE)
        /*0a24*/ 	.short	0x0380
        /*0a26*/ 	.short	0x0800


	//----- nvinfo : EIATTR_SW_WAR
	.align		4
.L_56:
        /*0a28*/ 	.byte	0x04, 0x36
        /*0a2a*/ 	.short	(.L_58 - .L_57)
.L_57:
        /*0a2c*/ 	.word	0x00000008
.L_58:


//--------------------- .nv.callgraph             --------------------------
	.section	.nv.callgraph,"",@"SHT_CUDA_CALLGRAPH"
	.align	4
	.sectionentsize	8
	.align		4
        /*0000*/ 	.word	0x00000000
	.align		4
        /*0004*/ 	.word	0xffffffff
	.align		4
        /*0008*/ 	.word	index@(_ZN7cutlass13device_kernelINS_4gemm6kernel13GemmUniversalIN4cute5tupleIJiiiiEEENS1_10collective13CollectiveMmaINS1_35MainloopSm100TmaUmmaWarpSpecializedILi7ELi2ELi2ENS5_IJNS4_1CILi1EEENSA_ILi8EEESB_EEEEENS5_IJNSA_ILi128EEENSA_ILi256EEENSA_ILi64EEEEEENS_12float_e4m3_tENS5_IJlSB_lEEESJ_SK_NS4_8TiledMMAINS4_8MMA_AtomIJNS4_10MMA_TraitsINS4_19SM100_MMA_F8F6F4_SSEJSJ_SJ_fSF_SG_NS4_17integral_constantINS4_4UMMA5MajorELSR_0EEESS_NSP_INSQ_7ScaleInELST_0EEESU_EEEEEENS4_6LayoutINS5_IJSB_SB_SB_EEENS5_IJNSA_ILi0EEESZ_SZ_EEEEENS5_IJNS4_10UnderscoreES12_S12_EEEEENS4_23SM90_TMA_LOAD_MULTICASTENS4_14ComposedLayoutINS4_7SwizzleILi2ELi4ELi3EEENS4_18smem_ptr_flag_bitsILi8EEENSX_INS5_IJSC_SH_EEENS5_IJSH_SB_EEEEEEEvNS4_8identityENS4_13SM90_TMA_LOADES1E_vS1F_EENS_8epilogue10collective18CollectiveEpilogueINS1I_23Sm100TmaWarpSpecializedILi4ELi2ELi64ELb0ELb0EEEJSI_NS5_IJNSX_ISF_SB_EENSX_ISH_SB_EEEEESJ_SK_SJ_SK_NS1I_6fusion15FusionCallbacksIS1M_NS1Q_17LinearCombinationISJ_fSJ_fLNS_15FloatRoundStyleE2EEESI_S1P_JEEENS4_5SM1004TMEM4LOAD26SM100_TMEM_LOAD_32dp32b64xES1G_S1E_NS4_39AutoVectorizingCopyWithAssumedAlignmentILi128EEENS4_14SM90_TMA_STOREES1E_S21_S21_EEEvvEEEEvNT_6ParamsE)
	.align		4
        /*000c*/ 	.word	index@(__assertfail)
	.align		4
        /*0010*/ 	.word	0x00000000
	.align		4
        /*0014*/ 	.word	0xfffffffe
	.align		4
        /*0018*/ 	.word	0x00000000
	.align		4
        /*001c*/ 	.word	0xfffffffd
	.align		4
        /*0020*/ 	.word	0x00000000
	.align		4
        /*0024*/ 	.word	0xfffffffc


//--------------------- .nv.constant4             --------------------------
	.section	.nv.constant4,"a",@progbits
	.align	8
	.align		8
.nv.constant4:
        /*0000*/ 	.dword	__assertfail
	.align		8
        /*0008*/ 	.dword	__unnamed_1
	.align		8
        /*0010*/ 	.dword	__unnamed_2
	.align		8
        /*0018*/ 	.dword	__unnamed_3
	.align		8
        /*0020*/ 	.dword	_ZN40_INTERNAL_6e31a394_4_k_cu_e0a8e1c7_314744cuda3std3__45__cpo5beginE
	.align		8
        /*0028*/ 	.dword	_ZN40_INTERNAL_6e31a394_4_k_cu_e0a8e1c7_314744cuda3std3__45__cpo3endE
	.align		8
        /*0030*/ 	.dword	_ZN40_INTERNAL_6e31a394_4_k_cu_e0a8e1c7_314744cuda3std3__45__cpo6cbeginE
	.align		8
        /*0038*/ 	.dword	_ZN40_INTERNAL_6e31a394_4_k_cu_e0a8e1c7_314744cuda3std3__45__cpo4cendE
	.align		8
        /*0040*/ 	.dword	_ZN40_INTERNAL_6e31a394_4_k_cu_e0a8e1c7_314744cuda3std3__442_GLOBAL__N__6e31a394_4_k_cu_e0a8e1c7_314746ignoreE
	.align		8
        /*0048*/ 	.dword	_ZN40_INTERNAL_6e31a394_4_k_cu_e0a8e1c7_314744cuda3std3__419piecewise_constructE
	.align		8
        /*0050*/ 	.dword	_ZN40_INTERNAL_6e31a394_4_k_cu_e0a8e1c7_314744cuda3std3__48in_placeE
	.align		8
        /*0058*/ 	.dword	_ZN40_INTERNAL_6e31a394_4_k_cu_e0a8e1c7_314744cuda3std6ranges3__45__cpo4swapE
	.align		8
        /*0060*/ 	.dword	_ZN40_INTERNAL_6e31a394_4_k_cu_e0a8e1c7_314744cuda3std6ranges3__45__cpo9iter_moveE
	.align		8
        /*0068*/ 	.dword	_ZN40_INTERNAL_6e31a394_4_k_cu_e0a8e1c7_314744cute7productE
	.align		8
        /*0070*/ 	.dword	_ZN40_INTERNAL_6e31a394_4_k_cu_e0a8e1c7_314744cute1_E
	.align		8
        /*0078*/ 	.dword	$str$25
	.align		8
        /*0080*/ 	.dword	$str$26
	.align		8
        /*0088*/ 	.dword	$str$27
	.align		8
        /*0090*/ 	.dword	$str$28


//--------------------- .text._ZN7cutlass13device_kernelINS_4gemm6kernel13GemmUniversalIN4cute5tupleIJiiiiEEENS1_10collective13CollectiveMmaINS1_35MainloopSm100TmaUmmaWarpSpecializedILi7ELi2ELi2ENS5_IJNS4_1CILi1EEENSA_ILi8EEESB_EEEEENS5_IJNSA_ILi128EEENSA_ILi256EEENSA_ILi64EEEEEENS_12float_e4m3_tENS5_IJlSB_lEEESJ_SK_NS4_8TiledMMAINS4_8MMA_AtomIJNS4_10MMA_TraitsINS4_19SM100_MMA_F8F6F4_SSEJSJ_SJ_fSF_SG_NS4_17integral_constantINS4_4UMMA5MajorELSR_0EEESS_NSP_INSQ_7ScaleInELST_0EEESU_EEEEEENS4_6LayoutINS5_IJSB_SB_SB_EEENS5_IJNSA_ILi0EEESZ_SZ_EEEEENS5_IJNS4_10UnderscoreES12_S12_EEEEENS4_23SM90_TMA_LOAD_MULTICASTENS4_14ComposedLayoutINS4_7SwizzleILi2ELi4ELi3EEENS4_18smem_ptr_flag_bitsILi8EEENSX_INS5_IJSC_SH_EEENS5_IJSH_SB_EEEEEEEvNS4_8identityENS4_13SM90_TMA_LOADES1E_vS1F_EENS_8epilogue10collective18CollectiveEpilogueINS1I_23Sm100TmaWarpSpecializedILi4ELi2ELi64ELb0ELb0EEEJSI_NS5_IJNSX_ISF_SB_EENSX_ISH_SB_EEEEESJ_SK_SJ_SK_NS1I_6fusion15FusionCallbacksIS1M_NS1Q_17LinearCombinationISJ_fSJ_fLNS_15FloatRoundStyleE2EEESI_S1P_JEEENS4_5SM1004TMEM4LOAD26SM100_TMEM_LOAD_32dp32b64xES1G_S1E_NS4_39AutoVectorizingCopyWithAssumedAlignmentILi128EEENS4_14SM90_TMA_STOREES1E_S21_S21_EEEvvEEEEvNT_6ParamsE --------------------------
	.section	.text._ZN7cutlass13device_kernelINS_4gemm6kernel13GemmUniversalIN4cute5tupleIJiiiiEEENS1_10collective13CollectiveMmaINS1_35MainloopSm100TmaUmmaWarpSpecializedILi7ELi2ELi2ENS5_IJNS4_1CILi1EEENSA_ILi8EEESB_EEEEENS5_IJNSA_ILi128EEENSA_ILi256EEENSA_ILi64EEEEEENS_12float_e4m3_tENS5_IJlSB_lEEESJ_SK_NS4_8TiledMMAINS4_8MMA_AtomIJNS4_10MMA_TraitsINS4_19SM100_MMA_F8F6F4_SSEJSJ_SJ_fSF_SG_NS4_17integral_constantINS4_4UMMA5MajorELSR_0EEESS_NSP_INSQ_7ScaleInELST_0EEESU_EEEEEENS4_6LayoutINS5_IJSB_SB_SB_EEENS5_IJNSA_ILi0EEESZ_SZ_EEEEENS5_IJNS4_10UnderscoreES12_S12_EEEEENS4_23SM90_TMA_LOAD_MULTICASTENS4_14ComposedLayoutINS4_7SwizzleILi2ELi4ELi3EEENS4_18smem_ptr_flag_bitsILi8EEENSX_INS5_IJSC_SH_EEENS5_IJSH_SB_EEEEEEEvNS4_8identityENS4_13SM90_TMA_LOADES1E_vS1F_EENS_8epilogue10collective18CollectiveEpilogueINS1I_23Sm100TmaWarpSpecializedILi4ELi2ELi64ELb0ELb0EEEJSI_NS5_IJNSX_ISF_SB_EENSX_ISH_SB_EEEEESJ_SK_SJ_SK_NS1I_6fusion15FusionCallbacksIS1M_NS1Q_17LinearCombinationISJ_fSJ_fLNS_15FloatRoundStyleE2EEESI_S1P_JEEENS4_5SM1004TMEM4LOAD26SM100_TMEM_LOAD_32dp32b64xES1G_S1E_NS4_39AutoVectorizingCopyWithAssumedAlignmentILi128EEENS4_14SM90_TMA_STOREES1E_S21_S21_EEEvvEEEEvNT_6ParamsE,"ax",@progbits
	.align	128
.text._ZN7cutlass13device_kernelINS_4gemm6kernel13GemmUniversalIN4cute5tupleIJiiiiEEENS1_10collective13CollectiveMmaINS1_35MainloopSm100TmaUmmaWarpSpecializedILi7ELi2ELi2ENS5_IJNS4_1CILi1EEENSA_ILi8EEESB_EEEEENS5_IJNSA_ILi128EEENSA_ILi256EEENSA_ILi64EEEEEENS_12float_e4m3_tENS5_IJlSB_lEEESJ_SK_NS4_8TiledMMAINS4_8MMA_AtomIJNS4_10MMA_TraitsINS4_19SM100_MMA_F8F6F4_SSEJSJ_SJ_fSF_SG_NS4_17integral_constantINS4_4UMMA5MajorELSR_0EEESS_NSP_INSQ_7ScaleInELST_0EEESU_EEEEEENS4_6LayoutINS5_IJSB_SB_SB_EEENS5_IJNSA_ILi0EEESZ_SZ_EEEEENS5_IJNS4_10UnderscoreES12_S12_EEEEENS4_23SM90_TMA_LOAD_MULTICASTENS4_14ComposedLayoutINS4_7SwizzleILi2ELi4ELi3EEENS4_18smem_ptr_flag_bitsILi8EEENSX_INS5_IJSC_SH_EEENS5_IJSH_SB_EEEEEEEvNS4_8identityENS4_13SM90_TMA_LOADES1E_vS1F_EENS_8epilogue10collective18CollectiveEpilogueINS1I_23Sm100TmaWarpSpecializedILi4ELi2ELi64ELb0ELb0EEEJSI_NS5_IJNSX_ISF_SB_EENSX_ISH_SB_EEEEESJ_SK_SJ_SK_NS1I_6fusion15FusionCallbacksIS1M_NS1Q_17LinearCombinationISJ_fSJ_fLNS_15FloatRoundStyleE2EEESI_S1P_JEEENS4_5SM1004TMEM4LOAD26SM100_TMEM_LOAD_32dp32b64xES1G_S1E_NS4_39AutoVectorizingCopyWithAssumedAlignmentILi128EEENS4_14SM90_TMA_STOREES1E_S21_S21_EEEvvEEEEvNT_6ParamsE:
        .type           _ZN7cutlass13device_kernelINS_4gemm6kernel13GemmUniversalIN4cute5tupleIJiiiiEEENS1_10collective13CollectiveMmaINS1_35MainloopSm100TmaUmmaWarpSpecializedILi7ELi2ELi2ENS5_IJNS4_1CILi1EEENSA_ILi8EEESB_EEEEENS5_IJNSA_ILi128EEENSA_ILi256EEENSA_ILi64EEEEEENS_12float_e4m3_tENS5_IJlSB_lEEESJ_SK_NS4_8TiledMMAINS4_8MMA_AtomIJNS4_10MMA_TraitsINS4_19SM100_MMA_F8F6F4_SSEJSJ_SJ_fSF_SG_NS4_17integral_constantINS4_4UMMA5MajorELSR_0EEESS_NSP_INSQ_7ScaleInELST_0EEESU_EEEEEENS4_6LayoutINS5_IJSB_SB_SB_EEENS5_IJNSA_ILi0EEESZ_SZ_EEEEENS5_IJNS4_10UnderscoreES12_S12_EEEEENS4_23SM90_TMA_LOAD_MULTICASTENS4_14ComposedLayoutINS4_7SwizzleILi2ELi4ELi3EEENS4_18smem_ptr_flag_bitsILi8EEENSX_INS5_IJSC_SH_EEENS5_IJSH_SB_EEEEEEEvNS4_8identityENS4_13SM90_TMA_LOADES1E_vS1F_EENS_8epilogue10collective18CollectiveEpilogueINS1I_23Sm100TmaWarpSpecializedILi4ELi2ELi64ELb0ELb0EEEJSI_NS5_IJNSX_ISF_SB_EENSX_ISH_SB_EEEEESJ_SK_SJ_SK_NS1I_6fusion15FusionCallbacksIS1M_NS1Q_17LinearCombinationISJ_fSJ_fLNS_15FloatRoundStyleE2EEESI_S1P_JEEENS4_5SM1004TMEM4LOAD26SM100_TMEM_LOAD_32dp32b64xES1G_S1E_NS4_39AutoVectorizingCopyWithAssumedAlignmentILi128EEENS4_14SM90_TMA_STOREES1E_S21_S21_EEEvvEEEEvNT_6ParamsE,@function
        .size           _ZN7cutlass13device_kernelINS_4gemm6kernel13GemmUniversalIN4cute5tupleIJiiiiEEENS1_10collective13CollectiveMmaINS1_35MainloopSm100TmaUmmaWarpSpecializedILi7ELi2ELi2ENS5_IJNS4_1CILi1EEENSA_ILi8EEESB_EEEEENS5_IJNSA_ILi128EEENSA_ILi256EEENSA_ILi64EEEEEENS_12float_e4m3_tENS5_IJlSB_lEEESJ_SK_NS4_8TiledMMAINS4_8MMA_AtomIJNS4_10MMA_TraitsINS4_19SM100_MMA_F8F6F4_SSEJSJ_SJ_fSF_SG_NS4_17integral_constantINS4_4UMMA5MajorELSR_0EEESS_NSP_INSQ_7ScaleInELST_0EEESU_EEEEEENS4_6LayoutINS5_IJSB_SB_SB_EEENS5_IJNSA_ILi0EEESZ_SZ_EEEEENS5_IJNS4_10UnderscoreES12_S12_EEEEENS4_23SM90_TMA_LOAD_MULTICASTENS4_14ComposedLayoutINS4_7SwizzleILi2ELi4ELi3EEENS4_18smem_ptr_flag_bitsILi8EEENSX_INS5_IJSC_SH_EEENS5_IJSH_SB_EEEEEEEvNS4_8identityENS4_13SM90_TMA_LOADES1E_vS1F_EENS_8epilogue10collective18CollectiveEpilogueINS1I_23Sm100TmaWarpSpecializedILi4ELi2ELi64ELb0ELb0EEEJSI_NS5_IJNSX_ISF_SB_EENSX_ISH_SB_EEEEESJ_SK_SJ_SK_NS1I_6fusion15FusionCallbacksIS1M_NS1Q_17LinearCombinationISJ_fSJ_fLNS_15FloatRoundStyleE2EEESI_S1P_JEEENS4_5SM1004TMEM4LOAD26SM100_TMEM_LOAD_32dp32b64xES1G_S1E_NS4_39AutoVectorizingCopyWithAssumedAlignmentILi128EEENS4_14SM90_TMA_STOREES1E_S21_S21_EEEvvEEEEvNT_6ParamsE,(.L_x_183 - _ZN7cutlass13device_kernelINS_4gemm6kernel13GemmUniversalIN4cute5tupleIJiiiiEEENS1_10collective13CollectiveMmaINS1_35MainloopSm100TmaUmmaWarpSpecializedILi7ELi2ELi2ENS5_IJNS4_1CILi1EEENSA_ILi8EEESB_EEEEENS5_IJNSA_ILi128EEENSA_ILi256EEENSA_ILi64EEEEEENS_12float_e4m3_tENS5_IJlSB_lEEESJ_SK_NS4_8TiledMMAINS4_8MMA_AtomIJNS4_10MMA_TraitsINS4_19SM100_MMA_F8F6F4_SSEJSJ_SJ_fSF_SG_NS4_17integral_constantINS4_4UMMA5MajorELSR_0EEESS_NSP_INSQ_7ScaleInELST_0EEESU_EEEEEENS4_6LayoutINS5_IJSB_SB_SB_EEENS5_IJNSA_ILi0EEESZ_SZ_EEEEENS5_IJNS4_10UnderscoreES12_S12_EEEEENS4_23SM90_TMA_LOAD_MULTICASTENS4_14ComposedLayoutINS4_7SwizzleILi2ELi4ELi3EEENS4_18smem_ptr_flag_bitsILi8EEENSX_INS5_IJSC_SH_EEENS5_IJSH_SB_EEEEEEEvNS4_8identityENS4_13SM90_TMA_LOADES1E_vS1F_EENS_8epilogue10collective18CollectiveEpilogueINS1I_23Sm100TmaWarpSpecializedILi4ELi2ELi64ELb0ELb0EEEJSI_NS5_IJNSX_ISF_SB_EENSX_ISH_SB_EEEEESJ_SK_SJ_SK_NS1I_6fusion15FusionCallbacksIS1M_NS1Q_17LinearCombinationISJ_fSJ_fLNS_15FloatRoundStyleE2EEESI_S1P_JEEENS4_5SM1004TMEM4LOAD26SM100_TMEM_LOAD_32dp32b64xES1G_S1E_NS4_39AutoVectorizingCopyWithAssumedAlignmentILi128EEENS4_14SM90_TMA_STOREES1E_S21_S21_EEEvvEEEEvNT_6ParamsE)
        .other          _ZN7cutlass13device_kernelINS_4gemm6kernel13GemmUniversalIN4cute5tupleIJiiiiEEENS1_10collective13CollectiveMmaINS1_35MainloopSm100TmaUmmaWarpSpecializedILi7ELi2ELi2ENS5_IJNS4_1CILi1EEENSA_ILi8EEESB_EEEEENS5_IJNSA_ILi128EEENSA_ILi256EEENSA_ILi64EEEEEENS_12float_e4m3_tENS5_IJlSB_lEEESJ_SK_NS4_8TiledMMAINS4_8MMA_AtomIJNS4_10MMA_TraitsINS4_19SM100_MMA_F8F6F4_SSEJSJ_SJ_fSF_SG_NS4_17integral_constantINS4_4UMMA5MajorELSR_0EEESS_NSP_INSQ_7ScaleInELST_0EEESU_EEEEEENS4_6LayoutINS5_IJSB_SB_SB_EEENS5_IJNSA_ILi0EEESZ_SZ_EEEEENS5_IJNS4_10UnderscoreES12_S12_EEEEENS4_23SM90_TMA_LOAD_MULTICASTENS4_14ComposedLayoutINS4_7SwizzleILi2ELi4ELi3EEENS4_18smem_ptr_flag_bitsILi8EEENSX_INS5_IJSC_SH_EEENS5_IJSH_SB_EEEEEEEvNS4_8identityENS4_13SM90_TMA_LOADES1E_vS1F_EENS_8epilogue10collective18CollectiveEpilogueINS1I_23Sm100TmaWarpSpecializedILi4ELi2ELi64ELb0ELb0EEEJSI_NS5_IJNSX_ISF_SB_EENSX_ISH_SB_EEEEESJ_SK_SJ_SK_NS1I_6fusion15FusionCallbacksIS1M_NS1Q_17LinearCombinationISJ_fSJ_fLNS_15FloatRoundStyleE2EEESI_S1P_JEEENS4_5SM1004TMEM4LOAD26SM100_TMEM_LOAD_32dp32b64xES1G_S1E_NS4_39AutoVectorizingCopyWithAssumedAlignmentILi128EEENS4_14SM90_TMA_STOREES1E_S21_S21_EEEvvEEEEvNT_6ParamsE,@"STO_CUDA_ENTRY STV_DEFAULT"
_ZN7cutlass13device_kernelINS_4gemm6kernel13GemmUniversalIN4cute5tupleIJiiiiEEENS1_10collective13CollectiveMmaINS1_35MainloopSm100TmaUmmaWarpSpecializedILi7ELi2ELi2ENS5_IJNS4_1CILi1EEENSA_ILi8EEESB_EEEEENS5_IJNSA_ILi128EEENSA_ILi256EEENSA_ILi64EEEEEENS_12float_e4m3_tENS5_IJlSB_lEEESJ_SK_NS4_8TiledMMAINS4_8MMA_AtomIJNS4_10MMA_TraitsINS4_19SM100_MMA_F8F6F4_SSEJSJ_SJ_fSF_SG_NS4_17integral_constantINS4_4UMMA5MajorELSR_0EEESS_NSP_INSQ_7ScaleInELST_0EEESU_EEEEEENS4_6LayoutINS5_IJSB_SB_SB_EEENS5_IJNSA_ILi0EEESZ_SZ_EEEEENS5_IJNS4_10UnderscoreES12_S12_EEEEENS4_23SM90_TMA_LOAD_MULTICASTENS4_14ComposedLayoutINS4_7SwizzleILi2ELi4ELi3EEENS4_18smem_ptr_flag_bitsILi8EEENSX_INS5_IJSC_SH_EEENS5_IJSH_SB_EEEEEEEvNS4_8identityENS4_13SM90_TMA_LOADES1E_vS1F_EENS_8epilogue10collective18CollectiveEpilogueINS1I_23Sm100TmaWarpSpecializedILi4ELi2ELi64ELb0ELb0EEEJSI_NS5_IJNSX_ISF_SB_EENSX_ISH_SB_EEEEESJ_SK_SJ_SK_NS1I_6fusion15FusionCallbacksIS1M_NS1Q_17LinearCombinationISJ_fSJ_fLNS_15FloatRoundStyleE2EEESI_S1P_JEEENS4_5SM1004TMEM4LOAD26SM100_TMEM_LOAD_32dp32b64xES1G_S1E_NS4_39AutoVectorizingCopyWithAssumedAlignmentILi128EEENS4_14SM90_TMA_STOREES1E_S21_S21_EEEvvEEEEvNT_6ParamsE:
[----:B------:R-:W1:Y:S01]  /*0000*/  LDC R1, c[0x0][0x37c] ;  /* 0x0000df00ff017b82 */ /* 0x000e620000000800 */
[----:B------:R-:W2:Y:S01]  /*0010*/  S2R R170, SR_TID.X ;  /* 0x0000000000aa7919 */ /* 0x000ea20000002100 */
[----:B------:R-:W3:Y:S01]  /*0020*/  LDCU.64 UR8, c[0x0][0x890] ;  /* 0x00011200ff0877ac */ /* 0x000ee20008000a00 */
[----:B------:R-:W-:Y:S02]  /*0030*/  PRMT R158, RZ, 0x7610, R158 ;  /* 0x00007610ff9e7816 */ /* 0x000fe4000000009e */
[----:B------:R-:W-:Y:S01]  /*0040*/  ELECT P3, URZ, PT ;  /* 0x0000000000ff782f */ /* 0x000fe20003860000 */
[----:B---3--:R-:W-:-:S04]  /*0050*/  UISETP.NE.U32.AND UP0, UPT, UR8, URZ, UPT ;  /* 0x000000ff0800728c */ /* 0x008fc8000bf05070 */
[----:B------:R-:W-:Y:S01]  /*0060*/  UISETP.NE.AND.EX UP0, UPT, UR9, URZ, UPT, UP0 ;  /* 0x000000ff0900728c */ /* 0x000fe2000bf05300 */
[----:B--2---:R-:W-:-:S05]  /*0070*/  SHF.R.U32.HI R159, RZ, 0x5, R170 ;  /* 0x00000005ff9f7819 */ /* 0x004fca00000116aa */
[----:B------:R-:W2:Y:S02]  /*0080*/  SHFL.IDX PT, R0, R159, RZ, 0x1f ;  /* 0x00001fff9f007589 */ /* 0x000ea400000e0000 */
[----:B--2---:R-:W-:Y:S01]  /*0090*/  R2UR UR17, R0 ;  /* 0x00000000001172ca */ /* 0x004fe200000e0000 */
[----:B-1----:R-:W-:-:S14]  /*00a0*/  BRA.U UP0, `(.L_x_0) ;  /* 0x0000000100307547 */ /* 0x002fdc000b800000 */
[----:B------:R-:W1:Y:S02]  /*00b0*/  LDCU.64 UR4, c[0x0][0x888] ;  /* 0x00011100ff0477ac */ /* 0x000e640008000a00 */
[----:B-1----:R-:W-:-:S04]  /*00c0*/  UISETP.NE.U32.AND UP0, UPT, UR4, URZ, UPT ;  /* 0x000000ff0400728c */ /* 0x002fc8000bf05070 */
[----:B------:R-:W-:-:S09]  /*00d0*/  UISETP.NE.AND.EX UP0, UPT, UR5, URZ, UPT, UP0 ;  /* 0x000000ff0500728c */ /* 0x000fd2000bf05300 */
[----:B------:R-:W-:Y:S05]  /*00e0*/  BRA.U !UP0, `(.L_x_1) ;  /* 0x0000000108147547 */ /* 0x000fea000b800000 */
[----:B------:R-:W1:Y:S01]  /*00f0*/  LDC.64 R2, c[0x0][0x888] ;  /* 0x00022200ff027b82 */ /* 0x000e620000000a00 */
[----:B------:R-:W1:Y:S02]  /*0100*/  LDCU.64 UR4, c[0x0][0x358] ;  /* 0x00006b00ff0477ac */ /* 0x000e640008000a00 */
[----:B-1----:R1:W5:Y:S01]  /*0110*/  LDG.E R73, desc[UR4][R2.64] ;  /* 0x0000000402497981 */ /* 0x002362000c1e1900 */
[----:B------:R-:W-:Y:S01]  /*0120*/  HFMA2 R158, -RZ, RZ, 0, 5.9604644775390625e-08 ;  /* 0x00000001ff9e7431 */ /* 0x000fe200000001ff */
[----:B------:R-:W-:Y:S05]  /*0130*/  BRA `(.L_x_0) ;  /* 0x00000000000c7947 */ /* 0x000fea0003800000 */
.L_x_1:
[----:B------:R-:W1:Y:S01]  /*0140*/  LDCU UR4, c[0x0][0x880] ;  /* 0x00011000ff0477ac */ /* 0x000e620008000800 */
[----:B------:R-:W-:Y:S01]  /*0150*/  HFMA2 R158, -RZ, RZ, 0, 5.9604644775390625e-08 ;  /* 0x00000001ff9e7431 */ /* 0x000fe200000001ff */
[----:B-1----:R-:W-:-:S07]  /*0160*/  MOV R73, UR4 ;  /* 0x0000000400497c02 */ /* 0x002fce0008000f00 */
.L_x_0:
[----:B------:R-:W2:Y:S02]  /*0170*/  LDCU.64 UR4, c[0x0][0x8b0] ;  /* 0x00011600ff0477ac */ /* 0x000ea40008000a00 */
[----:B--2---:R-:W-:-:S04]  /*0180*/  UISETP.NE.U32.AND UP0, UPT, UR4, URZ, UPT ;  /* 0x000000ff0400728c */ /* 0x004fc8000bf05070 */
[----:B------:R-:W-:-:S09]  /*0190*/  UISETP.NE.AND.EX UP0, UPT, UR5, URZ, UPT, UP0 ;  /* 0x000000ff0500728c */ /* 0x000fd2000bf05300 */
[----:B------:R-:W-:Y:S05]  /*01a0*/  BRA.U UP0, `(.L_x_2) ;  /* 0x0000000100287547 */ /* 0x000fea000b800000 */
[----:B------:R-:W2:Y:S02]  /*01b0*/  LDCU.64 UR4, c[0x0][0x8a8] ;  /* 0x00011500ff0477ac */ /* 0x000ea40008000a00 */
[----:B--2---:R-:W-:-:S04]  /*01c0*/  UISETP.NE.U32.AND UP0, UPT, UR4, URZ, UPT ;  /* 0x000000ff0400728c */ /* 0x004fc8000bf05070 */
[----:B------:R-:W-:-:S09]  /*01d0*/  UISETP.NE.AND.EX UP0, UPT, UR5, URZ, UPT, UP0 ;  /* 0x000000ff0500728c */ /* 0x000fd2000bf05300 */
[----:B------:R-:W-:Y:S05]  /*01e0*/  BRA.U !UP0, `(.L_x_3) ;  /* 0x0000000108107547 */ /* 0x000fea000b800000 */
[----:B------:R-:W2:Y:S01]  /*01f0*/  LDC.64 R70, c[0x0][0x8a8] ;  /* 0x00022a00ff467b82 */ /* 0x000ea20000000a00 */
[----:B------:R-:W2:Y:S02]  /*0200*/  LDCU.64 UR4, c[0x0][0x358] ;  /* 0x00006b00ff0477ac */ /* 0x000ea40008000a00 */
[----:B--2---:R2:W5:Y:S01]  /*0210*/  LDG.E R70, desc[UR4][R70.64] ;  /* 0x0000000446467981 */ /* 0x004562000c1e1900 */
[----:B------:R-:W-:Y:S05]  /*0220*/  BRA `(.L_x_2) ;  /* 0x0000000000087947 */ /* 0x000fea0003800000 */
.L_x_3:
[----:B------:R-:W2:Y:S02]  /*0230*/  LDCU UR4, c[0x0][0x8a0] ;  /* 0x00011400ff0477ac */ /* 0x000ea40008000800 */
[----:B--2---:R-:W-:Y:S02]  /*0240*/  MOV R70, UR4 ;  /* 0x0000000400467c02 */ /* 0x004fe40008000f00 */
.L_x_2:
[----:B------:R-:W-:Y:S01]  /*0250*/  IMAD.U32 R0, RZ, RZ, UR17 ;  /* 0x00000011ff007e24 */ /* 0x000fe2000f8e00ff */
[----:B------:R-:W-:Y:S04]  /*0260*/  BSSY.RECONVERGENT B0, `(.L_x_4) ;  /* 0x000000c000007945 */ /* 0x000fe80003800200 */
[C---:B------:R-:W-:Y:S02]  /*0270*/  ISETP.NE.OR P1, PT, R0.reuse, 0x1, !P3 ;  /* 0x000000010000780c */ /* 0x040fe40005f25670 */
[----:B------:R-:W-:-:S11]  /*0280*/  ISETP.NE.OR P0, PT, R0, 0x3, !P3 ;  /* 0x000000030000780c */ /* 0x000fd60005f05670 */
[----:B------:R-:W-:Y:S05]  /*0290*/  @P1 BRA `(.L_x_5) ;  /* 0x0000000000201947 */ /* 0x000fea0003800000 */
[----:B------:R-:W3:Y:S02]  /*02a0*/  LDCU.64 UR4, c[0x0][0x348] ;  /* 0x00006900ff0477ac */ /* 0x000ee40008000a00 */
[----:B---3--:R-:W-:Y:S02]  /*02b0*/  UIADD3 UR6, UP1, UPT, UR4, 0x80, URZ ;  /* 0x0000008004067890 */ /* 0x008fe4000ff3e0ff */
[----:B------:R-:W-:Y:S02]  /*02c0*/  UIADD3 UR4, UP0, UPT, UR4, 0x180, URZ ;  /* 0x0000018004047890 */ /* 0x000fe4000ff1e0ff */
[----:B------:R-:W-:Y:S02]  /*02d0*/  UIADD3.X UR7, UPT, UPT, URZ, UR5, URZ, UP1, !UPT ;  /* 0x00000005ff077290 */ /* 0x000fe40008ffe4ff */
[----:B------:R-:W-:-:S07]  /*02e0*/  UIADD3.X UR5, UPT, UPT, URZ, UR5, URZ, UP0, !UPT ;  /* 0x00000005ff057290 */ /* 0x000fce00087fe4ff */
[----:B------:R3:W-:Y:S02]  /*02f0*/  UTMACCTL.PF [UR6] ;  /* 0x00000000060079b9 */ /* 0x0007e40008040000 */
[----:B------:R3:W-:Y:S02]  /*0300*/  UTMACCTL.PF [UR4] ;  /* 0x00000000040079b9 */ /* 0x0007e40008040000 */
[----:B---3--:R-:W-:Y:S01]  /*0310*/  NOP ;  /* 0x0000000000007918 */ /* 0x008fe20000000000 */
.L_x_5:
[----:B------:R-:W-:Y:S05]  /*0320*/  BSYNC.RECONVERGENT B0 ;  /* 0x0000000000007941 */ /* 0x000fea0003800200 */
.L_x_4:
[----:B------:R-:W-:Y:S04]  /*0330*/  BSSY.RECONVERGENT B0, `(.L_x_6) ;  /* 0x000000a000007945 */ /* 0x000fe80003800200 */
        /* <DEDUP_REMOVED lines=9> */
.L_x_7:
[----:B------:R-:W-:Y:S05]  /*03d0*/  BSYNC.RECONVERGENT B0 ;  /* 0x0000000000007941 */ /* 0x000fea0003800200 */
.L_x_6:
[----:B------:R-:W3:Y:S01]  /*03e0*/  LDCU.64 UR4, c[0x0][0x888] ;  /* 0x00011100ff0477ac */ /* 0x000ee20008000a00 */
[----:B------:R-:W-:Y:S02]  /*03f0*/  UISETP.EQ.U32.AND UP1, UPT, UR8, URZ, UPT ;  /* 0x000000ff0800728c */ /* 0x000fe4000bf22070 */
[----:B------:R-:W-:Y:S02]  /*0400*/  UPLOP3.LUT UP3, UPT, UPT, UPT, UPT, 0x80, 0x8 ;  /* 0x000000000008789c */ /* 0x000fe40003f6f070 */
[----:B---3--:R-:W-:-:S04]  /*0410*/  UISETP.NE.U32.AND UP0, UPT, UR4, URZ, UPT ;  /* 0x000000ff0400728c */ /* 0x008fc8000bf05070 */
[----:B------:R-:W-:-:S04]  /*0420*/  UISETP.NE.AND.EX UP0, UPT, UR5, URZ, UPT, UP0 ;  /* 0x000000ff0500728c */ /* 0x000fc8000bf05300 */
[----:B------:R-:W-:-:S04]  /*0430*/  UISETP.EQ.OR.EX UP2, UPT, UR9, URZ, !UP0, UP1 ;  /* 0x000000ff0900728c */ /* 0x000fc8000c742710 */
[----:B------:R-:W-:-:S06]  /*0440*/  UP2UR UR4, UPR, URZ, 0x4 ;  /* 0x00000004ff047883 */ /* 0x000fcc0008000000 */
[----:B------:R-:W-:Y:S01]  /*0450*/  MOV R161, UR4 ;  /* 0x0000000400a17c02 */ /* 0x000fe20008000f00 */
[----:B------:R-:W-:Y:S06]  /*0460*/  BRA.U !UP2, `(.L_x_8) ;  /* 0x000000010a207547 */ /* 0x000fec000b800000 */
[----:B------:R-:W-:Y:S01]  /*0470*/  UISETP.NE.U32.AND UP1, UPT, UR8, URZ, UPT ;  /* 0x000000ff0800728c */ /* 0x000fe2000bf25070 */
[----:B-----5:R-:W-:Y:S01]  /*0480*/  FSETP.NEU.AND P0, PT, R73, RZ, PT ;  /* 0x000000ff4900720b */ /* 0x020fe20003f0d000 */
[----:B------:R-:W-:Y:S02]  /*0490*/  USEL UR4, URZ, 0xffffffff, UP0 ;  /* 0xffffffffff047887 */ /* 0x000fe40008000000 */
[----:B------:R-:W-:-:S10]  /*04a0*/  UISETP.NE.AND.EX UP1, UPT, UR9, URZ, UPT, UP1 ;  /* 0x000000ff0900728c */ /* 0x000fd4000bf25310 */
[----:B------:R-:W-:Y:S01]  /*04b0*/  VOTEU.ANY UP0, P0 ;  /* 0x0000000000ff7886 */ /* 0x000fe20000000100 */
[----:B------:R-:W-:-:S04]  /*04c0*/  @!UP1 USEL UR4, URZ, 0xffffffff, UP0 ;  /* 0xffffffffff049887 */ /* 0x000fc80008000000 */
[----:B------:R-:W-:-:S04]  /*04d0*/  ULOP3.LUT UR4, UR4, 0x1, URZ, 0xc0, !UPT ;  /* 0x0000000104047892 */ /* 0x000fc8000f8ec0ff */
[----:B------:R-:W-:-:S11]  /*04e0*/  UISETP.NE.U32.AND UP3, UPT, UR4, 0x1, UPT ;  /* 0x000000010400788c */ /* 0x000fd6000bf65070 */
.L_x_8:
[----:B-1----:R-:W1:Y:S01]  /*04f0*/  SHFL.IDX PT, R2, R159, RZ, 0x1f ;  /* 0x00001fff9f027589 */ /* 0x002e6200000e0000 */
[----:B------:R-:W-:-:S04]  /*0500*/  UISETP.NE.AND UP0, UPT, UR17, 0x2, UPT ;  /* 0x000000021100788c */ /* 0x000fc8000bf05270 */
[----:B------:R-:W-:Y:S01]  /*0510*/  USEL UR48, URZ, 0x1, UP0 ;  /* 0x00000001ff307887 */ /* 0x000fe20008000000 */
[----:B-1----:R-:W-:-:S13]  /*0520*/  ISETP.NE.AND P0, PT, R2, RZ, PT ;  /* 0x000000ff0200720c */ /* 0x002fda0003f05270 */
[----:B------:R-:W-:Y:S05]  /*0530*/  @P0 BRA `(.L_x_9) ;  /* 0x0000000000700947 */ /* 0x000fea0003800000 */
[----:B------:R-:W1:Y:S01]  /*0540*/  S2UR UR4, SR_CgaCtaId ;  /* 0x00000000000479c3 */ /* 0x000e620000008800 */
[----:B------:R-:W-:Y:S01]  /*0550*/  UMOV UR5, 0x400 ;  /* 0x0000040000057882 */ /* 0x000fe20000000000 */
[----:B------:R-:W-:Y:S01]  /*0560*/  UMOV UR8, 0x1 ;  /* 0x0000000100087882 */ /* 0x000fe20000000000 */
[----:B------:R-:W-:Y:S01]  /*0570*/  UMOV UR6, 0x8 ;  /* 0x0000000800067882 */ /* 0x000fe20000000000 */
[----:B------:R-:W-:-:S04]  /*0580*/  UIADD3 UR8, UPT, UPT, -UR8, 0x100000, URZ ;  /* 0x0010000008087890 */ /* 0x000fc8000fffe1ff */
[----:B------:R-:W-:Y:S02]  /*0590*/  USHF.L.U32 UR9, UR8, 0xb, URZ ;  /* 0x0000000b08097899 */ /* 0x000fe400080006ff */
[----:B------:R-:W-:Y:S02]  /*05a0*/  USHF.L.U32 UR8, UR8, 0x1, URZ ;  /* 0x0000000108087899 */ /* 0x000fe400080006ff */
[----:B------:R-:W-:-:S04]  /*05b0*/  UIADD3 UR6, UPT, UPT, -UR6, 0x100000, URZ ;  /* 0x0010000006067890 */ /* 0x000fc8000fffe1ff */
[----:B------:R-:W-:Y:S02]  /*05c0*/  USHF.L.U32 UR7, UR6, 0xb, URZ ;  /* 0x0000000b06077899 */ /* 0x000fe400080006ff */
[----:B------:R-:W-:Y:S01]  /*05d0*/  USHF.L.U32 UR6, UR6, 0x1, URZ ;  /* 0x0000000106067899 */ /* 0x000fe200080006ff */
[----:B------:R-:W-:Y:S01]  /*05e0*/  ELECT P0, URZ, PT ;  /* 0x0000000000ff782f */ /* 0x000fe20003800000 */
[----:B-1----:R-:W-:Y:S01]  /*05f0*/  ULEA UR4, UR4, UR5, 0x18 ;  /* 0x0000000504047291 */ /* 0x002fe2000f8ec0ff */
[----:B------:R-:W1:Y:S11]  /*0600*/  FENCE.VIEW.ASYNC.S ;  /* 0x00000000000073c6 */ /* 0x000e760000000000 */
[----:B-1----:R1:W3:Y:S01]  /*0610*/  SYNCS.EXCH.64 URZ, [UR4], UR8 ;  /* 0x0000000804ff75b2 */ /* 0x0022e20008000100 */
[----:B------:R1:W4:Y:S01]  /*0620*/  SYNCS.EXCH.64 URZ, [UR4+0x38], UR6 ;  /* 0x0000380604ff75b2 */ /* 0x0003220008000100 */
[----:B------:R1:W1:Y:S01]  /*0630*/  SYNCS.EXCH.64 URZ, [UR4+0x8], UR8 ;  /* 0x0000080804ff75b2 */ /* 0x0002620008000100 */
        /* <DEDUP_REMOVED lines=11> */
[----:B------:R-:W-:Y:S01]  /*06f0*/  NOP ;  /* 0x0000000000007918 */ /* 0x000fe20000000000 */
.L_x_9:
[----:B------:R-:W2:Y:S01]  /*0700*/  SHFL.IDX PT, R2, R159, RZ, 0x1f ;  /* 0x00001fff9f027589 */ /* 0x000ea200000e0000 */
[----:B------:R-:W-:Y:S01]  /*0710*/  NOP ;  /* 0x0000000000007918 */ /* 0x000fe20000000000 */
[----:B--2---:R-:W-:-:S13]  /*0720*/  ISETP.NE.AND P0, PT, R2, 0x1, PT ;  /* 0x000000010200780c */ /* 0x004fda0003f05270 */
[----:B------:R-:W-:Y:S05]  /*0730*/  @P0 BRA `(.L_x_10) ;  /* 0x0000000000580947 */ /* 0x000fea0003800000 */
[----:B-1----:R-:W1:Y:S01]  /*0740*/  S2UR UR4, SR_CgaCtaId ;  /* 0x00000000000479c3 */ /* 0x002e620000008800 */
        /* <DEDUP_REMOVED lines=12> */
[----:B-1----:R2:W1:Y:S01]  /*0810*/  SYNCS.EXCH.64 URZ, [UR4+0x70], UR8 ;  /* 0x0000700804ff75b2 */ /* 0x0024620008000100 */
[----:B------:R2:W1:Y:S01]  /*0820*/  SYNCS.EXCH.64 URZ, [UR4+0x90], UR6 ;  /* 0x0000900604ff75b2 */ /* 0x0004620008000100 */
[----:B------:R2:W1:Y:S01]  /*0830*/  SYNCS.EXCH.64 URZ, [UR4+0x78], UR8 ;  /* 0x0000780804ff75b2 */ /* 0x0004620008000100 */
[----:B------:R2:W1:Y:S01]  /*0840*/  SYNCS.EXCH.64 URZ, [UR4+0x98], UR6 ;  /* 0x0000980604ff75b2 */ /* 0x0004620008000100 */
[----:B------:R2:W1:Y:S01]  /*0850*/  SYNCS.EXCH.64 URZ, [UR4+0x80], UR8 ;  /* 0x0000800804ff75b2 */ /* 0x0004620008000100 */
[----:B------:R2:W1:Y:S01]  /*0860*/  SYNCS.EXCH.64 URZ, [UR4+0xa0], UR6 ;  /* 0x0000a00604ff75b2 */ /* 0x0004620008000100 */
[----:B------:R2:W1:Y:S01]  /*0870*/  SYNCS.EXCH.64 URZ, [UR4+0x88], UR8 ;  /* 0x0000880804ff75b2 */ /* 0x0004620008000100 */
[----:B------:R2:W1:Y:S02]  /*0880*/  SYNCS.EXCH.64 URZ, [UR4+0xa8], UR6 ;  /* 0x0000a80604ff75b2 */ /* 0x0004640008000100 */
[----:B--2---:R-:W-:Y:S01]  /*0890*/  NOP ;  /* 0x0000000000007918 */ /* 0x004fe20000000000 */
.L_x_10:
[----:B------:R-:W2:Y:S01]  /*08a0*/  SHFL.IDX PT, R2, R159, RZ, 0x1f ;  /* 0x00001fff9f027589 */ /* 0x000ea200000e0000 */
[----:B------:R-:W-:Y:S01]  /*08b0*/  NOP ;  /* 0x0000000000007918 */ /* 0x000fe20000000000 */
[----:B--2---:R-:W-:-:S13]  /*08c0*/  ISETP.NE.AND P0, PT, R2, 0x3, PT ;  /* 0x000000030200780c */ /* 0x004fda0003f05270 */
[----:B------:R-:W-:Y:S05]  /*08d0*/  @P0 BRA `(.L_x_11) ;  /* 0x0000000000300947 */ /* 0x000fea0003800000 */
[----:B-1----:R-:W1:Y:S01]  /*08e0*/  S2UR UR4, SR_CgaCtaId ;  /* 0x00000000000479c3 */ /* 0x002e620000008800 */
[----:B------:R-:W-:Y:S01]  /*08f0*/  UMOV UR6, 0x400 ;  /* 0x0000040000067882 */ /* 0x000fe20000000000 */
[----:B------:R-:W-:Y:S01]  /*0900*/  UMOV UR5, 0x20 ;  /* 0x0000002000057882 */ /* 0x000fe20000000000 */
[----:B------:R-:W-:Y:S01]  /*0910*/  ELECT P0, URZ, PT ;  /* 0x0000000000ff782f */ /* 0x000fe20003800000 */
[----:B-1----:R-:W-:Y:S02]  /*0920*/  ULEA UR6, UR4, UR6, 0x18 ;  /* 0x0000000604067291 */ /* 0x002fe4000f8ec0ff */
[----:B------:R-:W-:-:S04]  /*0930*/  UIADD3 UR4, UPT, UPT, -UR5, 0x100000, URZ ;  /* 0x0010000005047890 */ /* 0x000fc8000fffe1ff */
[----:B------:R-:W-:Y:S02]  /*0940*/  USHF.L.U32 UR5, UR4, 0xb, URZ ;  /* 0x0000000b04057899 */ /* 0x000fe400080006ff */
[----:B------:R-:W-:Y:S01]  /*0950*/  USHF.L.U32 UR4, UR4, 0x1, URZ ;  /* 0x0000000104047899 */ /* 0x000fe200080006ff */
[----:B------:R-:W1:Y:S11]  /*0960*/  FENCE.VIEW.ASYNC.S ;  /* 0x00000000000073c6 */ /* 0x000e760000000000 */
[----:B-1----:R2:W1:Y:S01]  /*0970*/  SYNCS.EXCH.64 URZ, [UR6+0xb0], UR4 ;  /* 0x0000b00406ff75b2 */ /* 0x0024620008000100 */
[----:B------:R2:W1:Y:S02]  /*0980*/  SYNCS.EXCH.64 URZ, [UR6+0xb8], UR4 ;  /* 0x0000b80406ff75b2 */ /* 0x0004640008000100 */
[----:B--2---:R-:W-:Y:S01]  /*0990*/  NOP ;  /* 0x0000000000007918 */ /* 0x004fe20000000000 */
.L_x_11:
[----:B------:R-:W2:Y:S01]  /*09a0*/  SHFL.IDX PT, R2, R159, RZ, 0x1f ;  /* 0x00001fff9f027589 */ /* 0x000ea200000e0000 */
[----:B------:R-:W-:Y:S01]  /*09b0*/  NOP ;  /* 0x0000000000007918 */ /* 0x000fe20000000000 */
[----:B--2---:R-:W-:-:S13]  /*09c0*/  ISETP.NE.AND P0, PT, R2, 0x4, PT ;  /* 0x000000040200780c */ /* 0x004fda0003f05270 */
[----:B------:R-:W-:Y:S05]  /*09d0*/  @P0 BRA `(.L_x_12) ;  /* 0x00000000004c0947 */ /* 0x000fea0003800000 */
[----:B-1----:R-:W1:Y:S01]  /*09e0*/  S2UR UR6, SR_CgaCtaId ;  /* 0x00000000000679c3 */ /* 0x002e620000008800 */
[----:B------:R-:W-:Y:S01]  /*09f0*/  UMOV UR4, 0x720 ;  /* 0x0000072000047882 */ /* 0x000fe20000000000 */
[----:B------:R-:W-:Y:S01]  /*0a00*/  UMOV UR5, 0x400 ;  /* 0x0000040000057882 */ /* 0x000fe20000000000 */
[----:B------:R-:W-:Y:S01]  /*0a10*/  USEL UR4, UR4, 0x620, UP3 ;  /* 0x0000062004047887 */ /* 0x000fe20009800000 */
[----:B------:R-:W-:Y:S01]  /*0a20*/  UMOV UR8, 0x1 ;  /* 0x0000000100087882 */ /* 0x000fe20000000000 */
[----:B------:R-:W-:Y:S01]  /*0a30*/  ELECT P0, URZ, PT ;  /* 0x0000000000ff782f */ /* 0x000fe20003800000 */
[----:B------:R-:W-:-:S04]  /*0a40*/  UIADD3 UR8, UPT, UPT, -UR8, 0x100000, URZ ;  /* 0x0010000008087890 */ /* 0x000fc8000fffe1ff */
[----:B------:R-:W-:Y:S02]  /*0a50*/  USHF.L.U32 UR9, UR8, 0xb, URZ ;  /* 0x0000000b08097899 */ /* 0x000fe400080006ff */
[----:B------:R-:W-:Y:S02]  /*0a60*/  USHF.L.U32 UR8, UR8, 0x1, URZ ;  /* 0x0000000108087899 */ /* 0x000fe400080006ff */
[----:B-1----:R-:W-:Y:S02]  /*0a70*/  ULEA UR6, UR6, UR5, 0x18 ;  /* 0x0000000506067291 */ /* 0x002fe4000f8ec0ff */
[----:B------:R-:W-:-:S04]  /*0a80*/  UIADD3 UR4, UPT, UPT, -UR4, 0x100000, URZ ;  /* 0x0010000004047890 */ /* 0x000fc8000fffe1ff */
[----:B------:R-:W-:Y:S02]  /*0a90*/  USHF.L.U32 UR5, UR4, 0xb, URZ ;  /* 0x0000000b04057899 */ /* 0x000fe400080006ff */
[----:B------:R-:W-:Y:S01]  /*0aa0*/  USHF.L.U32 UR4, UR4, 0x1, URZ ;  /* 0x0000000104047899 */ /* 0x000fe200080006ff */
[----:B------:R-:W1:Y:S03]  /*0ab0*/  FENCE.VIEW.ASYNC.S ;  /* 0x00000000000073c6 */ /* 0x000e660000000000 */
[----:B-1----:R2:W1:Y:S08]  /*0ac0*/  SYNCS.EXCH.64 URZ, [UR6+0xc0], UR8 ;  /* 0x0000c00806ff75b2 */ /* 0x0024700008000100 */
[----:B------:R2:W1:Y:S01]  /*0ad0*/  SYNCS.EXCH.64 URZ, [UR6+0xd0], UR4 ;  /* 0x0000d00406ff75b2 */ /* 0x0004620008000100 */
[----:B------:R2:W1:Y:S01]  /*0ae0*/  SYNCS.EXCH.64 URZ, [UR6+0xc8], UR8 ;  /* 0x0000c80806ff75b2 */ /* 0x0004620008000100 */
[----:B------:R2:W1:Y:S02]  /*0af0*/  SYNCS.EXCH.64 URZ, [UR6+0xd8], UR4 ;  /* 0x0000d80406ff75b2 */ /* 0x0004640008000100 */
[----:B--2---:R-:W-:Y:S01]  /*0b00*/  NOP ;  /* 0x0000000000007918 */ /* 0x004fe20000000000 */
.L_x_12:
        /* <DEDUP_REMOVED lines=20> */
[----:B------:R2:W1:Y:S02]  /*0c50*/  SYNCS.EXCH.64 URZ, [UR4+0xf8], UR6 ;  /* 0x0000f80604ff75b2 */ /* 0x0004640008000100 */
[----:B--2---:R-:W-:Y:S01]  /*0c60*/  NOP ;  /* 0x0000000000007918 */ /* 0x004fe20000000000 */
.L_x_13:
[----:B------:R-:W2:Y:S01]  /*0c70*/  SHFL.IDX PT, R2, R159, RZ, 0x1f ;  /* 0x00001fff9f027589 */ /* 0x000ea200000e0000 */
[----:B------:R-:W-:Y:S01]  /*0c80*/  NOP ;  /* 0x0000000000007918 */ /* 0x000fe20000000000 */
[----:B--2---:R-:W-:-:S13]  /*0c90*/  ISETP.NE.AND P0, PT, R2, 0x3, PT ;  /* 0x000000030200780c */ /* 0x004fda0003f05270 */
[----:B------:R-:W-:Y:S05]  /*0ca0*/  @P0 BRA `(.L_x_14) ;  /* 0x0000000000380947 */ /* 0x000fea0003800000 */
[----:B------:R-:W2:Y:S01]  /*0cb0*/  S2UR UR5, SR_CgaCtaId ;  /* 0x00000000000579c3 */ /* 0x000ea20000008800 */
[----:B-1----:R-:W-:Y:S01]  /*0cc0*/  UMOV UR4, 0x400 ;  /* 0x0000040000047882 */ /* 0x002fe20000000000 */
[----:B------:R-:W-:Y:S01]  /*0cd0*/  UMOV UR6, 0x20 ;  /* 0x0000002000067882 */ /* 0x000fe20000000000 */
[----:B------:R-:W-:Y:S01]  /*0ce0*/  ELECT P0, URZ, PT ;  /* 0x0000000000ff782f */ /* 0x000fe20003800000 */
[----:B------:R-:W-:-:S04]  /*0cf0*/  UIADD3 UR6, UPT, UPT, -UR6, 0x100000, URZ ;  /* 0x0010000006067890 */ /* 0x000fc8000fffe1ff */
[----:B------:R-:W-:Y:S02]  /*0d00*/  USHF.L.U32 UR7, UR6, 0xb, URZ ;  /* 0x0000000b06077899 */ /* 0x000fe400080006ff */
[----:B------:R-:W-:Y:S02]  /*0d10*/  USHF.L.U32 UR6, UR6, 0x1, URZ ;  /* 0x0000000106067899 */ /* 0x000fe400080006ff */
[----:B--2---:R-:W-:Y:S01]  /*0d20*/  ULEA UR4, UR5, UR4, 0x18 ;  /* 0x0000000405047291 */ /* 0x004fe2000f8ec0ff */
[----:B------:R-:W1:Y:S11]  /*0d30*/  FENCE.VIEW.ASYNC.S ;  /* 0x00000000000073c6 */ /* 0x000e760000000000 */
[----:B-1----:R2:W1:Y:S01]  /*0d40*/  SYNCS.EXCH.64 URZ, [UR4+0x100], UR6 ;  /* 0x0001000604ff75b2 */ /* 0x0024620008000100 */
[----:B------:R2:W1:Y:S01]  /*0d50*/  SYNCS.EXCH.64 URZ, [UR4+0x110], UR6 ;  /* 0x0001100604ff75b2 */ /* 0x0004620008000100 */
[----:B------:R2:W1:Y:S01]  /*0d60*/  SYNCS.EXCH.64 URZ, [UR4+0x108], UR6 ;  /* 0x0001080604ff75b2 */ /* 0x0004620008000100 */
[----:B------:R2:W1:Y:S02]  /*0d70*/  SYNCS.EXCH.64 URZ, [UR4+0x118], UR6 ;  /* 0x0001180604ff75b2 */ /* 0x0004640008000100 */
[----:B--2---:R-:W-:Y:S01]  /*0d80*/  NOP ;  /* 0x0000000000007918 */ /* 0x004fe20000000000 */
.L_x_14:
[----:B-1----:R-:W1:Y:S01]  /*0d90*/  LDCU UR4, c[0x0][0x36c] ;  /* 0x00006d80ff0477ac */ /* 0x002e620008000800 */
[----:B------:R-:W-:Y:S01]  /*0da0*/  ISETP.NE.OR P3, PT, R0, 0x2, !P3 ;  /* 0x000000020000780c */ /* 0x000fe20005f65670 */
[----:B------:R-:W-:Y:S01]  /*0db0*/  NOP ;  /* 0x0000000000007918 */ /* 0x000fe20000000000 */
[----:B------:R-:W-:Y:S01]  /*0dc0*/  LOP3.LUT R0, R170, 0x1f, RZ, 0xc0, !PT ;  /* 0x0000001faa007812 */ /* 0x000fe200078ec0ff */
[----:B------:R-:W-:Y:S02]  /*0dd0*/  UISETP.NE.AND UP4, UPT, UR17, URZ, UPT ;  /* 0x000000ff1100728c */ /* 0x000fe4000bf85270 */
[----:B-1----:R-:W-:-:S09]  /*0de0*/  UISETP.EQ.U32.AND UP5, UPT, UR4, 0x1, UPT ;  /* 0x000000010400788c */ /* 0x002fd2000bfa2070 */
[----:B------:R-:W-:Y:S05]  /*0df0*/  BRA.U !UP5, `(.L_x_15) ;  /* 0x000000010d087547 */ /* 0x000fea000b800000 */
[----:B---34-:R-:W-:Y:S01]  /*0e00*/  UCGABAR_ARV ;  /* 0x00000000000079c7 */ /* 0x018fe20008000000 */
[----:B------:R-:W-:Y:S05]  /*0e10*/  BRA `(.L_x_16) ;  /* 0x0000000000047947 */ /* 0x000fea0003800000 */
.L_x_15:
[----:B---34-:R-:W-:Y:S01]  /*0e20*/  NOP ;  /* 0x0000000000007918 */ /* 0x018fe20000000000 */
.L_x_16:
[----:B------:R-:W1:Y:S01]  /*0e30*/  S2UR UR7, SR_CTAID.X ;  /* 0x00000000000779c3 */ /* 0x000e620000002500 */
[----:B------:R-:W-:-:S05]  /*0e40*/  CS2R.32 R160, SR_CgaSize ;  /* 0x0000000000a07805 */ /* 0x000fca0000008a00 */
[----:B------:R-:W-:-:S05]  /*0e50*/  IMAD R160, R160, -0xa0, RZ ;  /* 0xffffff60a0a07824 */ /* 0x000fca00078e02ff */
[----:B------:R-:W-:-:S14]  /*0e60*/  R2UR UR5, R160 ;  /* 0x00000000a00572ca */ /* 0x000fdc00000e0000 */
[----:B------:R-:W2:Y:S01]  /*0e70*/  LDCU UR5, c[0x0][UR5+0x2b0] ;  /* 0x00005600050577ac */ /* 0x000ea20008000800 */
[----:B------:R-:W-:-:S05]  /*0e80*/  CS2R.32 R160, SR_CgaSize ;  /* 0x0000000000a07805 */ /* 0x000fca0000008a00 */
[----:B------:R-:W-:-:S05]  /*0e90*/  IMAD R160, R160, -0xa0, RZ ;  /* 0xffffff60a0a07824 */ /* 0x000fca00078e02ff */
[----:B------:R-:W-:-:S14]  /*0ea0*/  R2UR UR4, R160 ;  /* 0x00000000a00472ca */ /* 0x000fdc00000e0000 */
[----:B------:R-:W3:Y:S01]  /*0eb0*/  LDCU UR4, c[0x0][UR4+0x2b4] ;  /* 0x00005680040477ac */ /* 0x000ee20008000800 */
[----:B------:R-:W4:Y:S01]  /*0ec0*/  S2UR UR8, SR_CTAID.Y ;  /* 0x00000000000879c3 */ /* 0x000f220000002600 */
[----:B------:R-:W-:-:S05]  /*0ed0*/  CS2R.32 R160, SR_CgaSize ;  /* 0x0000000000a07805 */ /* 0x000fca0000008a00 */
[----:B------:R-:W-:-:S05]  /*0ee0*/  IMAD R160, R160, -0xa0, RZ ;  /* 0xffffff60a0a07824 */ /* 0x000fca00078e02ff */
[----:B------:R-:W-:-:S14]  /*0ef0*/  R2UR UR9, R160 ;  /* 0x00000000a00972ca */ /* 0x000fdc00000e0000 */
[----:B------:R-:W3:Y:S01]  /*0f00*/  LDCU UR9, c[0x0][UR9+0x2a0] ;  /* 0x00005400090977ac */ /* 0x000ee20008000800 */
[----:B------:R-:W4:Y:S01]  /*0f10*/  LDCU UR21, c[0x0][0xb24] ;  /* 0x00016480ff1577ac */ /* 0x000f220008000800 */
[----:B------:R-:W3:Y:S01]  /*0f20*/  S2UR UR10, SR_CgaCtaId ;  /* 0x00000000000a79c3 */ /* 0x000ee20000008800 */
[----:B------:R-:W-:-:S05]  /*0f30*/  CS2R.32 R160, SR_CgaSize ;  /* 0x0000000000a07805 */ /* 0x000fca0000008a00 */
[----:B------:R-:W-:-:S05]  /*0f40*/  IMAD R160, R160, -0xa0, RZ ;  /* 0xffffff60a0a07824 */ /* 0x000fca00078e02ff */
[----:B------:R-:W-:-:S14]  /*0f50*/  R2UR UR59, R160 ;  /* 0x00000000a03b72ca */ /* 0x000fdc00000e0000 */
[----:B------:R-:W3:Y:S01]  /*0f60*/  LDCU UR59, c[0x0][UR59+0x2a4] ;  /* 0x000054803b3b77ac */ /* 0x000ee20008000800 */
[----:B------:R-:W3:Y:S01]  /*0f70*/  LDCU UR42, c[0x0][0xb24] ;  /* 0x00016480ff2a77ac */ /* 0x000ee20008000800 */
[----:B-1----:R-:W-:Y:S01]  /*0f80*/  I2FP.F32.U32 R3, UR7 ;  /* 0x0000000700037c45 */ /* 0x002fe20008201000 */
[----:B------:R-:W1:Y:S01]  /*0f90*/  S2UR UR36, SR_CTAID.Z ;  /* 0x00000000002479c3 */ /* 0x000e620000002700 */
[----:B------:R-:W1:Y:S03]  /*0fa0*/  LDCU UR27, c[0x0][0xb30] ;  /* 0x00016600ff1b77ac */ /* 0x000e660008000800 */
[----:B--2---:R-:W-:Y:S01]  /*0fb0*/  FMUL R3, R3, UR5 ;  /* 0x0000000503037c20 */ /* 0x004fe20008400000 */
[----:B------:R-:W-:Y:S01]  /*0fc0*/  UMOV UR16, UR7 ;  /* 0x0000000700107c82 */ /* 0x000fe20008000000 */
[----:B----4-:R-:W-:Y:S01]  /*0fd0*/  UISETP.GE.AND UP2, UPT, UR21, 0x1, UPT ;  /* 0x000000011500788c */ /* 0x010fe2000bf46270 */
[----:B------:R-:W-:Y:S01]  /*0fe0*/  I2FP.F32.U32 R2, UR8 ;  /* 0x0000000800027c45 */ /* 0x000fe20008201000 */
[----:B------:R-:W-:-:S02]  /*0ff0*/  UMOV UR20, UR8 ;  /* 0x0000000800147c82 */ /* 0x000fc40008000000 */
[----:B------:R-:W2:Y:S02]  /*1000*/  F2I.U32.TRUNC.NTZ R3, R3 ;  /* 0x0000000300037305 */ /* 0x000ea4000020f000 */
[----:B---3--:R-:W-:Y:S01]  /*1010*/  FMUL R2, R2, UR4 ;  /* 0x0000000402027c20 */ /* 0x008fe20008400000 */
[----:B------:R-:W-:-:S05]  /*1020*/  USHF.L.U32 UR28, UR10, 0xa, URZ ;  /* 0x0000000a0a1c7899 */ /* 0x000fca00080006ff */
[----:B------:R-:W3:Y:S01]  /*1030*/  F2I.U32.TRUNC.NTZ R2, R2 ;  /* 0x0000000200027305 */ /* 0x000ee2000020f000 */
[----:B--2---:R-:W-:Y:S02]  /*1040*/  R2UR UR4, R3 ;  /* 0x00000000030472ca */ /* 0x004fe400000e0000 */
[----:B---3--:R-:W-:Y:S02]  /*1050*/  R2UR UR6, R2 ;  /* 0x00000000020672ca */ /* 0x008fe400000e0000 */
[----:B------:R-:W-:-:S09]  /*1060*/  PRMT R2, RZ, 0x7610, R2 ;  /* 0x00007610ff027816 */ /* 0x000fd20000000002 */
[----:B------:R-:W-:-:S04]  /*1070*/  UIADD3 UR5, UPT, UPT, -UR4, URZ, URZ ;  /* 0x000000ff04057290 */ /* 0x000fc8000fffe1ff */
[----:B------:R-:W-:Y:S02]  /*1080*/  UIMAD UR5, UR9, UR5, UR7 ;  /* 0x00000005090572a4 */ /* 0x000fe4000f8e0207 */
[----:B------:R-:W-:-:S04]  /*1090*/  UIADD3 UR4, UPT, UPT, -UR6, URZ, URZ ;  /* 0x000000ff06047290 */ /* 0x000fc8000fffe1ff */
[----:B------:R-:W-:Y:S01]  /*10a0*/  IMAD.U32 R160, RZ, RZ, UR5 ;  /* 0x00000005ffa07e24 */ /* 0x000fe2000f8e00ff */
[----:B------:R-:W-:Y:S01]  /*10b0*/  UIMAD UR59, UR59, UR4, UR8 ;  /* 0x000000043b3b72a4 */ /* 0x000fe2000f8e0208 */
[----:B-1----:R-:W-:Y:S11]  /*10c0*/  BRA.U UP4, `(.L_x_17) ;  /* 0x00000001047c7547 */ /* 0x002ff6000b800000 */
[----:B------:R-:W-:Y:S01]  /*10d0*/  UISETP.NE.AND UP0, UPT, UR59, 0x1, UPT ;  /* 0x000000013b00788c */ /* 0x000fe2000bf05270 */
[----:B------:R-:W-:Y:S01]  /*10e0*/  R2UR UR8, R160 ;  /* 0x00000000a00872ca */ /* 0x000fe200000e0000 */
[----:B------:R-:W-:Y:S02]  /*10f0*/  UISETP.NE.AND UP1, UPT, UR59, 0x2, UPT ;  /* 0x000000023b00788c */ /* 0x000fe4000bf25270 */
[----:B------:R-:W-:Y:S02]  /*1100*/  USEL UR5, URZ, 0x2, UP0 ;  /* 0x00000002ff057887 */ /* 0x000fe40008000000 */
[----:B------:R-:W-:Y:S02]  /*1110*/  UISETP.NE.AND UP0, UPT, UR59, 0x3, UPT ;  /* 0x000000033b00788c */ /* 0x000fe4000bf05270 */
[----:B------:R-:W-:Y:S02]  /*1120*/  USEL UR4, URZ, 0x4, UP1 ;  /* 0x00000004ff047887 */ /* 0x000fe40008800000 */
[----:B------:R-:W-:-:S02]  /*1130*/  UISETP.NE.AND UP1, UPT, UR59, 0x4, UPT ;  /* 0x000000043b00788c */ /* 0x000fc4000bf25270 */
[----:B------:R-:W-:Y:S02]  /*1140*/  USEL UR7, URZ, 0x8, UP0 ;  /* 0x00000008ff077887 */ /* 0x000fe40008000000 */
[----:B------:R-:W-:Y:S02]  /*1150*/  UISETP.NE.AND UP0, UPT, UR59, 0x5, UPT ;  /* 0x000000053b00788c */ /* 0x000fe4000bf05270 */
[----:B------:R-:W-:Y:S02]  /*1160*/  USEL UR6, URZ, 0x10, UP1 ;  /* 0x00000010ff067887 */ /* 0x000fe40008800000 */
[----:B------:R-:W-:Y:S02]  /*1170*/  UISETP.NE.AND UP1, UPT, UR59, 0x6, UPT ;  /* 0x000000063b00788c */ /* 0x000fe4000bf25270 */
[----:B------:R-:W-:Y:S02]  /*1180*/  USEL UR11, URZ, 0x20, UP0 ;  /* 0x00000020ff0b7887 */ /* 0x000fe40008000000 */
[----:B------:R-:W-:-:S02]  /*1190*/  UISETP.NE.AND UP0, UPT, UR59, 0x7, UPT ;  /* 0x000000073b00788c */ /* 0x000fc4000bf05270 */
[----:B------:R-:W-:Y:S02]  /*11a0*/  USEL UR12, URZ, 0x40, UP1 ;  /* 0x00000040ff0c7887 */ /* 0x000fe40008800000 */
[----:B------:R-:W-:Y:S02]  /*11b0*/  UISETP.NE.AND UP1, UPT, UR59, URZ, UPT ;  /* 0x000000ff3b00728c */ /* 0x000fe4000bf25270 */
[----:B------:R-:W-:Y:S02]  /*11c0*/  USEL UR13, URZ, 0x80, UP0 ;  /* 0x00000080ff0d7887 */ /* 0x000fe40008000000 */
[----:B------:R-:W-:Y:S02]  /*11d0*/  UISETP.NE.AND UP0, UPT, UR8, URZ, UPT ;  /* 0x000000ff0800728c */ /* 0x000fe4000bf05270 */
[----:B------:R-:W-:Y:S02]  /*11e0*/  UISETP.EQ.OR UP1, UPT, UR8, URZ, !UP1 ;  /* 0x000000ff0800728c */ /* 0x000fe4000cf22670 */
[----:B------:R-:W-:-:S02]  /*11f0*/  USEL UR9, UR5, 0x2, UP0 ;  /* 0x0000000205097887 */ /* 0x000fc40008000000 */
[----:B------:R-:W-:Y:S02]  /*1200*/  USEL UR4, UR4, 0x4, UP0 ;  /* 0x0000000404047887 */ /* 0x000fe40008000000 */
[----:B------:R-:W-:Y:S02]  /*1210*/  USEL UR5, URZ, 0x1, !UP1 ;  /* 0x00000001ff057887 */ /* 0x000fe4000c800000 */
[----:B------:R-:W-:Y:S02]  /*1220*/  USEL UR10, UR7, 0x8, UP0 ;  /* 0x00000008070a7887 */ /* 0x000fe40008000000 */
[----:B------:R-:W-:Y:S02]  /*1230*/  USEL UR8, UR6, 0x10, UP0 ;  /* 0x0000001006087887 */ /* 0x000fe40008000000 */
[----:B------:R-:W-:Y:S02]  /*1240*/  UIADD3 UR4, UPT, UPT, UR4, UR9, UR5 ;  /* 0x0000000904047290 */ /* 0x000fe4000fffe005 */
[----:B------:R-:W-:-:S02]  /*1250*/  USEL UR7, UR11, 0x20, UP0 ;  /* 0x000000200b077887 */ /* 0x000fc40008000000 */
[----:B------:R-:W-:Y:S02]  /*1260*/  USEL UR6, UR12, 0x40, UP0 ;  /* 0x000000400c067887 */ /* 0x000fe40008000000 */
[----:B------:R-:W-:Y:S02]  /*1270*/  UIADD3 UR4, UPT, UPT, UR8, UR10, UR4 ;  /* 0x0000000a08047290 */ /* 0x000fe4000fffe004 */
[----:B------:R-:W-:Y:S02]  /*1280*/  USEL UR5, UR13, 0x80, UP0 ;  /* 0x000000800d057887 */ /* 0x000fe40008000000 */
[----:B------:R-:W-:-:S04]  /*1290*/  UIADD3 UR4, UPT, UPT, UR6, UR7, UR4 ;  /* 0x0000000706047290 */ /* 0x000fc8000fffe004 */
[----:B------:R-:W-:-:S06]  /*12a0*/  UIADD3 UR4, UPT, UPT, UR4, UR5, URZ ;  /* 0x0000000504047290 */ /* 0x000fcc000fffe0ff */
[----:B------:R-:W-:Y:S02]  /*12b0*/  MOV R2, UR4 ;  /* 0x0000000400027c02 */ /* 0x000fe40008000f00 */
.L_x_17:
[----:B------:R-:W-:Y:S05]  /*12c0*/  BRA.U !UP2, `(.L_x_18) ;  /* 0x000000010ad47547 */ /* 0x000fea000b800000 */
[----:B------:R-:W1:Y:S01]  /*12d0*/  LDCU.128 UR12, c[0x0][0xb10] ;  /* 0x00016200ff0c77ac */ /* 0x000e620008000c00 */
[----:B------:R-:W2:Y:S01]  /*12e0*/  LDCU UR6, c[0x0][0x370] ;  /* 0x00006e00ff0677ac */ /* 0x000ea20008000800 */
[----:B------:R-:W3:Y:S01]  /*12f0*/  LDCU UR5, c[0x0][0x374] ;  /* 0x00006e80ff0577ac */ /* 0x000ee20008000800 */
[----:B------:R-:W4:Y:S01]  /*1300*/  LDCU UR26, c[0x0][0xb0c] ;  /* 0x00016180ff1a77ac */ /* 0x000f220008000800 */
[----:B------:R-:W4:Y:S01]  /*1310*/  LDCU UR4, c[0x0][0xb20] ;  /* 0x00016400ff0477ac */ /* 0x000f220008000800 */
[----:B------:R-:W4:Y:S01]  /*1320*/  LDCU.64 UR8, c[0x0][0xb28] ;  /* 0x00016500ff0877ac */ /* 0x000f220008000a00 */
[----:B-1----:R-:W-:Y:S02]  /*1330*/  UISETP.NE.AND UP0, UPT, UR14, 0x1, UPT ;  /* 0x000000010e00788c */ /* 0x002fe4000bf05270 */
[----:B---3--:R-:W-:Y:S02]  /*1340*/  UIMAD.WIDE.U32 UR10, UR5, UR15, URZ ;  /* 0x0000000f050a72a5 */ /* 0x008fe4000f8e00ff */
[----:B--2---:R-:W-:-:S02]  /*1350*/  UIMAD.WIDE.U32 UR22, UR6, UR12, URZ ;  /* 0x0000000c061672a5 */ /* 0x004fc4000f8e00ff */
[----:B----4-:R-:W-:Y:S02]  /*1360*/  UISETP.NE.AND UP1, UPT, UR26, 0x1, UPT ;  /* 0x000000011a00788c */ /* 0x010fe4000bf25270 */
[----:B------:R-:W-:Y:S01]  /*1370*/  UISETP.NE.AND UP2, UPT, UR21, 0x1, UPT ;  /* 0x000000011500788c */ /* 0x000fe2000bf45270 */
[----:B------:R-:W-:Y:S02]  /*1380*/  UMOV UR10, UR11 ;  /* 0x0000000b000a7c82 */ /* 0x000fe40008000000 */
[----:B------:R-:W-:Y:S01]  /*1390*/  UMOV UR22, UR23 ;  /* 0x0000001700167c82 */ /* 0x000fe20008000000 */
[----:B------:R-:W-:Y:S02]  /*13a0*/  @UP0 USHF.R.U32.HI UR5, URZ, UR4, UR10 ;  /* 0x00000004ff050299 */ /* 0x000fe4000801160a */
[----:B------:R-:W-:Y:S02]  /*13b0*/  UIMAD.WIDE.U32 UR24, UR20, UR15, URZ ;  /* 0x0000000f141872a5 */ /* 0x000fe4000f8e00ff */
[----:B------:R-:W-:-:S02]  /*13c0*/  UIMAD.WIDE.U32 UR10, UR5, UR8, URZ ;  /* 0x00000008050a72a5 */ /* 0x000fc4000f8e00ff */
[----:B------:R-:W-:Y:S02]  /*13d0*/  @UP1 USHF.R.U32.HI UR6, URZ, UR13, UR22 ;  /* 0x0000000dff061299 */ /* 0x000fe40008011616 */
[----:B------:R-:W-:Y:S02]  /*13e0*/  UIMAD.WIDE.U32 UR18, UR16, UR12, URZ ;  /* 0x0000000c101272a5 */ /* 0x000fe4000f8e00ff */
[----:B------:R-:W-:Y:S01]  /*13f0*/  UIMAD.WIDE.U32 UR22, UR6, UR8, URZ ;  /* 0x00000008061672a5 */ /* 0x000fe2000f8e00ff */
[----:B------:R-:W-:Y:S01]  /*1400*/  UMOV UR24, UR25 ;  /* 0x0000001900187c82 */ /* 0x000fe20008000000 */
[----:B------:R-:W-:Y:S01]  /*1410*/  UMOV UR10, UR11 ;  /* 0x0000000b000a7c82 */ /* 0x000fe20008000000 */
[----:B------:R-:W-:Y:S02]  /*1420*/  USHF.R.U32.HI UR24, URZ, UR4, UR24 ;  /* 0x00000004ff187299 */ /* 0x000fe40008011618 */
[----:B------:R-:W-:Y:S02]  /*1430*/  @UP2 USHF.R.U32.HI UR5, URZ, UR9, UR10 ;  /* 0x00000009ff052299 */ /* 0x000fe4000801160a */
[----:B------:R-:W-:Y:S01]  /*1440*/  UMOV UR7, UR23 ;  /* 0x0000001700077c82 */ /* 0x000fe20008000000 */
[----:B------:R-:W-:Y:S01]  /*1450*/  UMOV UR18, UR19 ;  /* 0x0000001300127c82 */ /* 0x000fe20008000000 */
[----:B------:R-:W-:-:S02]  /*1460*/  @UP2 USHF.R.U32.HI UR6, URZ, UR9, UR7 ;  /* 0x00000009ff062299 */ /* 0x000fc40008011607 */
[----:B------:R-:W-:Y:S02]  /*1470*/  USHF.R.U32.HI UR18, URZ, UR13, UR18 ;  /* 0x0000000dff127299 */ /* 0x000fe40008011612 */
[----:B------:R-:W-:Y:S02]  /*1480*/  USEL UR4, UR20, UR24, !UP0 ;  /* 0x0000001814047287 */ /* 0x000fe4000c000000 */
[----:B------:R-:W-:Y:S02]  /*1490*/  UIMAD UR7, UR5, UR21, URZ ;  /* 0x00000015050772a4 */ /* 0x000fe4000f8e02ff */
[----:B------:R-:W-:Y:S02]  /*14a0*/  USEL UR5, UR16, UR18, !UP1 ;  /* 0x0000001210057287 */ /* 0x000fe4000c800000 */
[----:B------:R-:W-:Y:S02]  /*14b0*/  UIMAD UR12, UR6, UR21, URZ ;  /* 0x00000015060c72a4 */ /* 0x000fe4000f8e02ff */
[----:B------:R-:W-:-:S02]  /*14c0*/  UISETP.GE.AND UP0, UPT, UR4, UR7, UPT ;  /* 0x000000070400728c */ /* 0x000fc4000bf06270 */
[----:B------:R-:W-:Y:S02]  /*14d0*/  UIMAD.WIDE.U32 UR10, UR4, UR8, URZ ;  /* 0x00000008040a72a5 */ /* 0x000fe4000f8e00ff */
[----:B------:R-:W-:Y:S02]  /*14e0*/  UISETP.GE.OR UP0, UPT, UR5, UR12, UP0 ;  /* 0x0000000c0500728c */ /* 0x000fe40008706670 */
[----:B------:R-:W-:Y:S02]  /*14f0*/  UIMAD.WIDE.U32 UR12, UR5, UR8, URZ ;  /* 0x00000008050c72a5 */ /* 0x000fe4000f8e00ff */
[----:B------:R-:W-:Y:S01]  /*1500*/  UIADD3 UR10, UPT, UPT, -UR4, URZ, URZ ;  /* 0x000000ff040a7290 */ /* 0x000fe2000fffe1ff */
[----:B------:R-:W-:Y:S01]  /*1510*/  UMOV UR8, UR11 ;  /* 0x0000000b00087c82 */ /* 0x000fe20008000000 */
[----:B------:R-:W-:Y:S02]  /*1520*/  UIADD3 UR11, UPT, UPT, -UR5, URZ, URZ ;  /* 0x000000ff050b7290 */ /* 0x000fe4000fffe1ff */
[----:B------:R-:W-:-:S03]  /*1530*/  USHF.R.U32.HI UR8, URZ, UR9, UR8 ;  /* 0x00000009ff087299 */ /* 0x000fc60008011608 */
[----:B------:R-:W-:Y:S01]  /*1540*/  @!UP0 UMOV UR7, UR13 ;  /* 0x0000000d00078c82 */ /* 0x000fe20008000000 */
[----:B------:R-:W-:Y:S02]  /*1550*/  UIMAD UR20, UR14, UR10, UR20 ;  /* 0x0000000a0e1472a4 */ /* 0x000fe4000f8e0214 */
[----:B------:R-:W-:Y:S02]  /*1560*/  USEL UR8, UR4, UR8, !UP2 ;  /* 0x0000000804087287 */ /* 0x000fe4000d000000 */
[----:B------:R-:W-:Y:S02]  /*1570*/  @!UP0 USHF.R.U32.HI UR7, URZ, UR9, UR7 ;  /* 0x00000009ff078299 */ /* 0x000fe40008011607 */
[----:B------:R-:W-:Y:S02]  /*1580*/  UIADD3 UR9, UPT, UPT, -UR8, URZ, URZ ;  /* 0x000000ff08097290 */ /* 0x000fe4000fffe1ff */
[----:B------:R-:W-:Y:S02]  /*1590*/  @!UP0 USEL UR7, UR5, UR7, !UP2 ;  /* 0x0000000705078287 */ /* 0x000fe4000d000000 */
[----:B------:R-:W-:-:S02]  /*15a0*/  UIMAD UR9, UR21, UR9, UR4 ;  /* 0x00000009150972a4 */ /* 0x000fc4000f8e0204 */
[----:B------:R-:W-:Y:S02]  /*15b0*/  @!UP0 UIADD3 UR8, UPT, UPT, UR8, -UR7, URZ ;  /* 0x8000000708088290 */ /* 0x000fe4000fffe0ff */
[----:B------:R-:W-:Y:S02]  /*15c0*/  @!UP0 UIMAD UR6, UR9, UR6, UR7 ;  /* 0x00000006090682a4 */ /* 0x000fe4000f8e0207 */
[----:B------:R-:W-:Y:S02]  /*15d0*/  @!UP0 UIMAD UR4, UR8, UR21, UR5 ;  /* 0x00000015080482a4 */ /* 0x000fe4000f8e0205 */
[----:B------:R-:W-:Y:S02]  /*15e0*/  UIMAD UR16, UR26, UR11, UR16 ;  /* 0x0000000b1a1072a4 */ /* 0x000fe4000f8e0210 */
[----:B------:R-:W-:Y:S01]  /*15f0*/  UIMAD UR20, UR4, UR14, UR20 ;  /* 0x0000000e041472a4 */ /* 0x000fe2000f8e0214 */
[----:B------:R-:W-:Y:S02]  /*1600*/  @!UP0 UMOV UR5, UR6 ;  /* 0x0000000600058c82 */ /* 0x000fe40008000000 */
[----:B------:R-:W-:-:S12]  /*1610*/  UIMAD UR16, UR5, UR26, UR16 ;  /* 0x0000001a051072a4 */ /* 0x000fd8000f8e0210 */
.L_x_18:
[----:B------:R-:W-:Y:S02]  /*1620*/  UISETP.NE.AND UP1, UPT, UR27, 0x1, UPT ;  /* 0x000000011b00788c */ /* 0x000fe4000bf25270 */
[----:B------:R-:W-:Y:S02]  /*1630*/  UISETP.NE.AND UP0, UPT, UR17, 0x2, UPT ;  /* 0x000000021100788c */ /* 0x000fe4000bf05270 */
[----:B------:R-:W-:-:S05]  /*1640*/  ULOP3.LUT UR28, UR28, 0x1c00, URZ, 0xc0, !UPT ;  /* 0x00001c001c1c7892 */ /* 0x000fca000f8ec0ff */
[----:B------:R-:W-:Y:S07]  /*1650*/  BRA.U UP1, `(.L_x_19) ;  /* 0x0000000101447547 */ /* 0x000fee000b800000 */
[----:B------:R-:W1:Y:S01]  /*1660*/  LDCU.128 UR8, c[0x0][0xb10] ;  /* 0x00016200ff0877ac */ /* 0x000e620008000c00 */
[----:B------:R-:W2:Y:S01]  /*1670*/  LDCU UR12, c[0x0][0xb0c] ;  /* 0x00016180ff0c77ac */ /* 0x000ea20008000800 */
[----:B------:R-:W3:Y:S01]  /*1680*/  LDCU UR13, c[0x0][0xb20] ;  /* 0x00016400ff0d77ac */ /* 0x000ee20008000800 */
[----:B-1----:R-:W-:Y:S02]  /*1690*/  UIMAD.WIDE.U32 UR6, UR16, UR8, URZ ;  /* 0x00000008100672a5 */ /* 0x002fe4000f8e00ff */
[----:B------:R-:W-:Y:S02]  /*16a0*/  UIMAD.WIDE.U32 UR4, UR20, UR11, URZ ;  /* 0x0000000b140472a5 */ /* 0x000fe4000f8e00ff */
[----:B--2---:R-:W-:Y:S02]  /*16b0*/  UISETP.NE.AND UP2, UPT, UR12, 0x1, UPT ;  /* 0x000000010c00788c */ /* 0x004fe4000bf45270 */
[----:B------:R-:W-:Y:S01]  /*16c0*/  UISETP.NE.AND UP1, UPT, UR10, 0x1, UPT ;  /* 0x000000010a00788c */ /* 0x000fe2000bf25270 */
[----:B------:R-:W-:-:S02]  /*16d0*/  UMOV UR6, UR7 ;  /* 0x0000000700067c82 */ /* 0x000fc40008000000 */
[----:B------:R-:W-:Y:S01]  /*16e0*/  UMOV UR4, UR5 ;  /* 0x0000000500047c82 */ /* 0x000fe20008000000 */
[----:B------:R-:W-:Y:S02]  /*16f0*/  USHF.R.U32.HI UR6, URZ, UR9, UR6 ;  /* 0x00000009ff067299 */ /* 0x000fe40008011606 */
[----:B---3--:R-:W-:Y:S02]  /*1700*/  USHF.R.U32.HI UR4, URZ, UR13, UR4 ;  /* 0x0000000dff047299 */ /* 0x008fe40008011604 */
[----:B------:R-:W-:Y:S02]  /*1710*/  USEL UR5, UR16, UR6, !UP2 ;  /* 0x0000000610057287 */ /* 0x000fe4000d000000 */
[----:B------:R-:W-:-:S04]  /*1720*/  USEL UR4, UR20, UR4, !UP1 ;  /* 0x0000000414047287 */ /* 0x000fc8000c800000 */
[----:B------:R-:W-:Y:S02]  /*1730*/  UIADD3 UR6, UPT, UPT, UR5, -UR4, URZ ;  /* 0x8000000405067290 */ /* 0x000fe4000fffe0ff */
[----:B------:R-:W-:Y:S02]  /*1740*/  UIADD3 UR4, UPT, UPT, -UR5, UR4, URZ ;  /* 0x0000000405047290 */ /* 0x000fe4000fffe1ff */
[----:B------:R-:W-:Y:S02]  /*1750*/  UIMAD UR20, UR6, UR10, UR20 ;  /* 0x0000000a061472a4 */ /* 0x000fe4000f8e0214 */
[----:B------:R-:W-:-:S12]  /*1760*/  UIMAD UR16, UR4, UR12, UR16 ;  /* 0x0000000c041072a4 */ /* 0x000fd8000f8e0210 */
.L_x_19:
[----:B------:R-:W-:Y:S05]  /*1770*/  BRA.U !UP5, `(.L_x_20) ;  /* 0x000000010d0c7547 */ /* 0x000fea000b800000 */
[----:B------:R-:W-:Y:S01]  /*1780*/  UCGABAR_WAIT ;  /* 0x0000000000007dc7 */ /* 0x000fe20008000000 */
[----:B------:R-:W-:Y:S01]  /*1790*/  CCTL.IVALL ;  /* 0x00000000ff00798f */ /* 0x000fe20002000000 */
[----:B------:R-:W-:Y:S05]  /*17a0*/  BRA `(.L_x_21) ;  /* 0x0000000000047947 */ /* 0x000fea0003800000 */
.L_x_20:
[----:B------:R-:W-:Y:S06]  /*17b0*/  BAR.SYNC.DEFER_BLOCKING 0x0 ;  /* 0x0000000000007b1d */ /* 0x000fec0000010000 */
.L_x_21:
[----:B------:R-:W-:Y:S05]  /*17c0*/  BRA.U UP0, `(.L_x_22) ;  /* 0x0000001500247547 */ /* 0x000fea000b800000 */
[----:B------:R-:W1:Y:S01]  /*17d0*/  LDCU UR6, c[0x0][0x38c] ;  /* 0x00007180ff0677ac */ /* 0x000e620008000800 */
[----:B------:R-:W2:Y:S01]  /*17e0*/  S2UR UR8, SR_CgaCtaId ;  /* 0x00000000000879c3 */ /* 0x000ea20000008800 */
[----:B------:R-:W-:Y:S01]  /*17f0*/  PLOP3.LUT P1, PT, PT, PT, UP3, 0x80, 0x8 ;  /* 0x000000000008781c */ /* 0x000fe20003f2f038 */
[----:B------:R-:W-:Y:S01]  /*1800*/  IMAD.MOV.U32 R12, RZ, RZ, 0x1 ;  /* 0x00000001ff0c7424 */ /* 0x000fe200078e00ff */
[----:B------:R-:W-:Y:S01]  /*1810*/  UMOV UR7, 0x400 ;  /* 0x0000040000077882 */ /* 0x000fe20000000000 */
[----:B------:R-:W-:Y:S01]  /*1820*/  UISETP.NE.AND UP1, UPT, UR17, URZ, UPT ;  /* 0x000000ff1100728c */ /* 0x000fe2000bf25270 */
[----:B------:R-:W-:Y:S02]  /*1830*/  ISETP.EQ.OR P2, PT, R0, RZ, P3 ;  /* 0x000000ff0000720c */ /* 0x000fe40001f42670 */
[----:B------:R-:W-:Y:S02]  /*1840*/  CS2R R10, SRZ ;  /* 0x00000000000a7805 */ /* 0x000fe4000001ff00 */
[----:B------:R-:W-:Y:S01]  /*1850*/  PLOP3.LUT P1, PT, P1, PT, PT, 0x8, 0x80 ;  /* 0x000000000080781c */ /* 0x000fe20000f2e170 */
[----:B------:R-:W-:Y:S01]  /*1860*/  IMAD.MOV.U32 R9, RZ, RZ, RZ ;  /* 0x000000ffff097224 */ /* 0x000fe200078e00ff */
[----:B------:R-:W3:Y:S01]  /*1870*/  LDCU UR40, c[0x0][0x370] ;  /* 0x00006e00ff2877ac */ /* 0x000ee20008000800 */
[----:B------:R-:W-:Y:S01]  /*1880*/  IMAD.MOV.U32 R8, RZ, RZ, 0x1 ;  /* 0x00000001ff087424 */ /* 0x000fe200078e00ff */
[----:B------:R-:W4:Y:S01]  /*1890*/  LDCU.64 UR26, c[0x0][0x348] ;  /* 0x00006900ff1a77ac */ /* 0x000f220008000a00 */
[----:B-1----:R-:W-:-:S02]  /*18a0*/  UIADD3 UR5, UPT, UPT, UR6, 0x3f, URZ ;  /* 0x0000003f06057890 */ /* 0x002fc4000fffe0ff */
[----:B------:R-:W-:Y:S02]  /*18b0*/  USHF.R.U32.HI UR45, URZ, 0x6, UR28 ;  /* 0x00000006ff2d7899 */ /* 0x000fe4000801161c */
[----:B------:R-:W-:Y:S02]  /*18c0*/  USHF.R.S32.HI UR4, URZ, 0x1f, UR5 ;  /* 0x0000001fff047899 */ /* 0x000fe40008011405 */
[----:B------:R-:W-:Y:S02]  /*18d0*/  UIADD3 UR46, UPT, UPT, UR6, 0x7e, URZ ;  /* 0x0000007e062e7890 */ /* 0x000fe4000fffe0ff */
[----:B------:R-:W-:Y:S02]  /*18e0*/  ULEA.HI UR4, UR4, UR5, URZ, 0x6 ;  /* 0x0000000504047291 */ /* 0x000fe4000f8f30ff */
[----:B--2---:R-:W-:Y:S02]  /*18f0*/  ULEA UR7, UR8, UR7, 0x18 ;  /* 0x0000000708077291 */ /* 0x004fe4000f8ec0ff */
[----:B------:R-:W-:-:S02]  /*1900*/  USHF.R.S32.HI UR43, URZ, 0x6, UR4 ;  /* 0x00000006ff2b7899 */ /* 0x000fc40008011404 */
[----:B------:R-:W-:Y:S02]  /*1910*/  UIADD3 UR4, UPT, UPT, UR6, -0x1, URZ ;  /* 0xffffffff06047890 */ /* 0x000fe4000fffe0ff */
[----:B------:R-:W-:Y:S02]  /*1920*/  UISETP.LT.U32.AND UP0, UPT, UR43, 0x7, UPT ;  /* 0x000000072b00788c */ /* 0x000fe4000bf01070 */
[----:B------:R-:W-:Y:S02]  /*1930*/  UISETP.GE.U32.AND UP2, UPT, UR4, -0x7f, UPT ;  /* 0xffffff810400788c */ /* 0x000fe4000bf46070 */
[----:B------:R-:W-:Y:S01]  /*1940*/  USEL UR41, UR43, 0x7, UP0 ;  /* 0x000000072b297887 */ /* 0x000fe20008000000 */
[----:B------:R-:W1:Y:S03]  /*1950*/  LDCU UR39, c[0x0][0x374] ;  /* 0x00006e80ff2777ac */ /* 0x000e660008000800 */
[----:B------:R-:W-:-:S02]  /*1960*/  UIADD3 UR21, UPT, UPT, UR41, -0x1, URZ ;  /* 0xffffffff29157890 */ /* 0x000fc4000fffe0ff */
[----:B------:R-:W-:-:S03]  /*1970*/  USEL UR24, UR48, 0x2, UP1 ;  /* 0x0000000230187887 */ /* 0x000fc60008800000 */
[----:B------:R-:W-:Y:S02]  /*1980*/  @UP2 UIADD3 UR21, UPT, UPT, UR41, URZ, URZ ;  /* 0x000000ff29152290 */ /* 0x000fe4000fffe0ff */
[----:B------:R-:W-:Y:S02]  /*1990*/  UIADD3 UR29, UPT, UPT, UR7, 0xc400, UR28 ;  /* 0x0000c400071d7890 */ /* 0x000fe4000fffe01c */
[----:B------:R-:W-:Y:S02]  /*19a0*/  UIADD3 UR44, UPT, UPT, UR43, -UR41, URZ ;  /* 0x800000292b2c7290 */ /* 0x000fe4000fffe0ff */
[----:B------:R-:W-:Y:S01]  /*19b0*/  UIADD3 UR21, UPT, UPT, UR21, 0x1, URZ ;  /* 0x0000000115157890 */ /* 0x000fe2000fffe0ff */
[----:B---34-:R-:W-:-:S11]  /*19c0*/  UMOV UR5, URZ ;  /* 0x000000ff00057c82 */ /* 0x018fd60008000000 */
.L_x_42:
[----:B------:R-:W2:Y:S02]  /*19d0*/  S2UR UR4, SR_CgaCtaId ;  /* 0x00000000000479c3 */ /* 0x000ea40000008800 */
[----:B--2---:R-:W-:-:S09]  /*19e0*/  UISETP.NE.AND UP0, UPT, UR4, URZ, UPT ;  /* 0x000000ff0400728c */ /* 0x004fd2000bf05270 */
[----:B-1----:R-:W-:Y:S05]  /*19f0*/  BRA.U UP0, `(.L_x_23) ;  /* 0x0000000100287547 */ /* 0x002fea000b800000 */
[----:B------:R-:W-:Y:S02]  /*1a00*/  LEA R0, R9, UR7, 0x3 ;  /* 0x0000000709007c11 */ /* 0x000fe4000f8e18ff */
[----:B------:R-:W-:-:S04]  /*1a10*/  SHF.L.U32 R3, R8, 0x1f, RZ ;  /* 0x0000001f08037819 */ /* 0x000fc800000006ff */
[----:B------:R-:W2:Y:S02]  /*1a20*/  SYNCS.PHASECHK.TRANS64.TRYWAIT P0, [R0+URZ+0x110], R3 ;  /* 0x00011003000075a7 */ /* 0x000ea400080011ff */
[----:B--2---:R-:W-:Y:S05]  /*1a30*/  @!P0 BRA `(.L_x_24) ;  /* 0x0000009c00c88947 */ /* 0x004fea0003800000 */
.L_x_136:
[----:B------:R3:W-:Y:S01]  /*1a40*/  SYNCS.ARRIVE.TRANS64.A1T0 RZ, [R0+URZ+0x100], RZ ;  /* 0x000100ff00ff79a7 */ /* 0x0007e200081000ff */
[----:B------:R-:W-:-:S05]  /*1a50*/  VIADD R9, R9, 0x1 ;  /* 0x0000000109097836 */ /* 0x000fca0000000000 */
[----:B------:R-:W-:-:S04]  /*1a60*/  ISETP.NE.AND P0, PT, R9, 0x2, PT ;  /* 0x000000020900780c */ /* 0x000fc80003f05270 */
[----:B--2---:R-:W-:Y:S02]  /*1a70*/  SEL R3, RZ, 0x1, P0 ;  /* 0x00000001ff037807 */ /* 0x004fe40000000000 */
[----:B------:R-:W-:Y:S02]  /*1a80*/  SEL R9, R9, RZ, P0 ;  /* 0x000000ff09097207 */ /* 0x000fe40000000000 */
[----:B------:R-:W-:-:S07]  /*1a90*/  LOP3.LUT R8, R8, R3, RZ, 0x3c, !PT ;  /* 0x0000000308087212 */ /* 0x000fce00078e3cff */
.L_x_23:
[----:B------:R-:W-:Y:S01]  /*1aa0*/  ULEA UR4, UR5, UR7, 0x3 ;  /* 0x0000000705047291 */ /* 0x000fe2000f8e18ff */
[----:B---3--:R-:W-:Y:S01]  /*1ab0*/  SHF.L.U32 R0, R12, 0x1f, RZ ;  /* 0x0000001f0c007819 */ /* 0x008fe200000006ff */
[----:B------:R-:W-:Y:S02]  /*1ac0*/  UISETP.GE.U32.AND UP0, UPT, UR46, 0x7f, UPT ;  /* 0x0000007f2e00788c */ /* 0x000fe4000bf06070 */
[----:B------:R-:W-:Y:S02]  /*1ad0*/  USHF.L.U32 UR11, UR20, 0x8, URZ ;  /* 0x00000008140b7899 */ /* 0x000fe400080006ff */
[----:B------:R-:W-:Y:S01]  /*1ae0*/  ULEA UR35, UR16, UR45, 0x7 ;  /* 0x0000002d10237291 */ /* 0x000fe2000f8e38ff */
[----:B------:R-:W-:Y:S02]  /*1af0*/  UMOV UR13, URZ ;  /* 0x000000ff000d7c82 */ /* 0x000fe40008000000 */
[----:B------:R2:W3:Y:S02]  /*1b00*/  SYNCS.PHASECHK.TRANS64.TRYWAIT P0, [UR4+0x38], R0 ;  /* 0x00003800ff0075a7 */ /* 0x0004e40008001104 */
[----:B------:R-:W-:Y:S07]  /*1b10*/  BRA.U !UP0, `(.L_x_25) ;  /* 0x0000000108bc7547 */ /* 0x000fee000b800000 */
[----:B------:R-:W-:Y:S01]  /*1b20*/  UMOV UR6, URZ ;  /* 0x000000ff00067c82 */ /* 0x000fe20008000000 */
[----:B------:R-:W-:-:S05]  /*1b30*/  UMOV UR4, UR5 ;  /* 0x0000000500047c82 */ /* 0x000fca0008000000 */
.L_x_31:
[----:B------:R-:W-:Y:S01]  /*1b40*/  ULEA UR33, UR4, UR7, 0x3 ;  /* 0x0000000704217291 */ /* 0x000fe2000f8e18ff */
[----:B---3--:R-:W-:Y:S01]  /*1b50*/  @!P3 MOV R2, 0x6000 ;  /* 0x000060000002b802 */ /* 0x008fe20000000f00 */
[----:B-1-3--:R-:W-:Y:S10]  /*1b60*/  @P0 BRA `(.L_x_26) ;  /* 0x00000000000c0947 */ /* 0x00aff40003800000 */
[----:B------:R-:W-:-:S04]  /*1b70*/  SHF.L.U32 R3, R12, 0x1f, RZ ;  /* 0x0000001f0c037819 */ /* 0x000fc800000006ff */
[----:B------:R-:W3:Y:S02]  /*1b80*/  SYNCS.PHASECHK.TRANS64.TRYWAIT P0, [UR33+0x38], R3 ;  /* 0x00003803ff0075a7 */ /* 0x000ee40008001121 */
[----:B---3--:R-:W-:Y:S05]  /*1b90*/  @!P0 BRA `(.L_x_27) ;  /* 0x0000009c00848947 */ /* 0x008fea0003800000 */
.L_x_26:
[----:B------:R3:W-:Y:S01]  /*1ba0*/  @!P3 SYNCS.ARRIVE.TRANS64 RZ, [UR33], R2 ;  /* 0x00000002ffffb9a7 */ /* 0x0007e20008000021 */
[----:B------:R-:W-:-:S04]  /*1bb0*/  ULOP3.LUT UR5, UR24, 0x2, URZ, 0xfc, !UPT ;  /* 0x0000000218057892 */ /* 0x000fc8000f8efcff */
[----:B------:R-:W-:-:S09]  /*1bc0*/  UISETP.NE.AND UP0, UPT, UR5, 0x2, UPT ;  /* 0x000000020500788c */ /* 0x000fd2000bf05270 */
[----:B------:R-:W-:Y:S05]  /*1bd0*/  BRA.U UP0, `(.L_x_28) ;  /* 0x0000000100047547 */ /* 0x000fea000b800000 */
[----:B-1----:R-:W-:Y:S05]  /*1be0*/  BPT.TRAP 0x1 ;  /* 0x000000040000795c */ /* 0x002fea0000300000 */
.L_x_28:
[----:B------:R-:W-:Y:S04]  /*1bf0*/  BSSY.RECONVERGENT B0, `(.L_x_29) ;  /* 0x0000003000007945 */ /* 0x000fe80003800200 */
[----:B------:R-:W-:Y:S05]  /*1c00*/  @P2 BRA `(.L_x_30) ;  /* 0x0000000000042947 */ /* 0x000fea0003800000 */
[----:B-1----:R-:W-:Y:S05]  /*1c10*/  BPT.TRAP 0x1 ;  /* 0x000000040000795c */ /* 0x002fea0000300000 */
.L_x_30:
[----:B-1----:R-:W-:Y:S05]  /*1c20*/  BSYNC.RECONVERGENT B0 ;  /* 0x0000000000007941 */ /* 0x002fea0003800200 */
.L_x_29:
[----:B------:R-:W-:Y:S02]  /*1c30*/  UIADD3 UR5, UPT, UPT, UR4, 0x1, URZ ;  /* 0x0000000104057890 */ /* 0x000fe4000fffe0ff */
[----:B------:R-:W-:Y:S02]  /*1c40*/  ULEA UR32, UR4, UR28, 0xd ;  /* 0x0000001c04207291 */ /* 0x000fe4000f8e68ff */
[----:B------:R-:W-:Y:S02]  /*1c50*/  UISETP.NE.AND UP0, UPT, UR5, 0x7, UPT ;  /* 0x000000070500788c */ /* 0x000fe4000bf05270 */
[----:B------:R-:W-:Y:S02]  /*1c60*/  UIADD3 UR16, UP1, UPT, UR26, 0x80, URZ ;  /* 0x000000801a107890 */ /* 0x000fe4000ff3e0ff */
[----:B------:R-:W-:Y:S02]  /*1c70*/  USEL UR9, URZ, 0x1, UP0 ;  /* 0x00000001ff097887 */ /* 0x000fe40008000000 */
[----:B------:R-:W-:-:S02]  /*1c80*/  USEL UR5, UR5, URZ, UP0 ;  /* 0x000000ff05057287 */ /* 0x000fc40008000000 */
[----:B------:R-:W-:Y:S02]  /*1c90*/  UIADD3 UR14, UP0, UPT, UR26, 0x180, URZ ;  /* 0x000001801a0e7890 */ /* 0x000fe4000ff1e0ff */
[----:B------:R-:W-:Y:S01]  /*1ca0*/  ULEA UR8, UR5, UR7, 0x3 ;  /* 0x0000000705087291 */ /* 0x000fe2000f8e18ff */
[----:B------:R-:W-:Y:S01]  /*1cb0*/  LOP3.LUT R12, R12, UR9, RZ, 0x3c, !PT ;  /* 0x000000090c0c7c12 */ /* 0x000fe2000f8e3cff */
[----:B------:R-:W-:Y:S02]  /*1cc0*/  USHF.L.U32 UR34, UR6, 0x6, URZ ;  /* 0x0000000606227899 */ /* 0x000fe400080006ff */
[----:B------:R-:W-:Y:S01]  /*1cd0*/  UIADD3.X UR17, UPT, UPT, URZ, UR27, URZ, UP1, !UPT ;  /* 0x0000001bff117290 */ /* 0x000fe20008ffe4ff */
[----:B--2---:R-:W-:Y:S01]  /*1ce0*/  SHF.L.U32 R0, R12, 0x1f, RZ ;  /* 0x0000001f0c007819 */ /* 0x004fe200000006ff */
[----:B------:R-:W-:Y:S02]  /*1cf0*/  UIADD3 UR32, UPT, UPT, UR7, 0xc400, UR32 ;  /* 0x0000c40007207890 */ /* 0x000fe4000fffe020 */
[----:B------:R-:W-:Y:S01]  /*1d00*/  UIADD3.X UR15, UPT, UPT, URZ, UR27, URZ, UP0, !UPT ;  /* 0x0000001bff0f7290 */ /* 0x000fe200087fe4ff */
[----:B------:R4:W1:Y:S01]  /*1d10*/  SYNCS.PHASECHK.TRANS64.TRYWAIT P0, [UR8+0x38], R0 ;  /* 0x00003800ff0075a7 */ /* 0x0008620008001108 */
[----:B------:R-:W-:Y:S01]  /*1d20*/  ULEA UR8, UR4, UR7, 0xe ;  /* 0x0000000704087291 */ /* 0x000fe2000f8e70ff */
[----:B------:R-:W-:Y:S01]  /*1d30*/  UMOV UR13, 0xff0000 ;  /* 0x00ff0000000d7882 */ /* 0x000fe20000000000 */
[----:B------:R-:W-:-:S02]  /*1d40*/  UMOV UR18, 0x0 ;  /* 0x0000000000127882 */ /* 0x000fc40000000000 */
[----:B------:R-:W-:Y:S01]  /*1d50*/  UIADD3 UR8, UPT, UPT, UR8, 0x1a400, URZ ;  /* 0x0001a40008087890 */ /* 0x000fe2000fffe0ff */
[----:B------:R-:W-:Y:S01]  /*1d60*/  UMOV UR19, 0x10000000 ;  /* 0x1000000000137882 */ /* 0x000fe20000000000 */
[----:B------:R-:W-:Y:S01]  /*1d70*/  UMOV UR12, UR36 ;  /* 0x00000024000c7c82 */ /* 0x000fe20008000000 */
[----:B------:R-:W-:Y:S01]  /*1d80*/  UMOV UR9, UR33 ;  /* 0x0000002100097c82 */ /* 0x000fe20008000000 */
[----:B------:R-:W-:Y:S01]  /*1d90*/  UMOV UR10, UR34 ;  /* 0x00000022000a7c82 */ /* 0x000fe20008000000 */
[----:B------:R2:W-:Y:S01]  /*1da0*/  UTMALDG.3D.MULTICAST [UR32], [UR16], UR13, desc[UR18] ;  /* 0x00001220100073b4 */ /* 0x0005e2000801180d */
[----:B------:R-:W-:Y:S01]  /*1db0*/  UIADD3 UR6, UPT, UPT, UR6, 0x1, URZ ;  /* 0x0000000106067890 */ /* 0x000fe2000fffe0ff */
[----:B------:R-:W-:-:S03]  /*1dc0*/  UMOV UR4, UR5 ;  /* 0x0000000500047c82 */ /* 0x000fc60008000000 */
[----:B------:R-:W-:Y:S01]  /*1dd0*/  UISETP.NE.AND UP0, UPT, UR6, UR21, UPT ;  /* 0x000000150600728c */ /* 0x000fe2000bf05270 */
[----:B------:R4:W-:Y:S01]  /*1de0*/  UTMALDG.3D [UR8], [UR14], desc[UR18] ;  /* 0x000012080e0075b4 */ /* 0x0009e20008011000 */
[----:B--2---:R-:W-:-:S07]  /*1df0*/  UMOV UR13, UR21 ;  /* 0x00000015000d7c82 */ /* 0x004fce0008000000 */
[----:B----4-:R-:W-:Y:S05]  /*1e00*/  BRA.U UP0, `(.L_x_31) ;  /* 0xfffffffd004c7547 */ /* 0x010fea000b83ffff */
.L_x_25:
[----:B------:R-:W-:Y:S01]  /*1e10*/  ULEA UR4, UR5, UR7, 0x3 ;  /* 0x0000000705047291 */ /* 0x000fe2000f8e18ff */
[----:B--2---:R-:W-:Y:S01]  /*1e20*/  SHF.L.U32 R0, R12, 0x1f, RZ ;  /* 0x0000001f0c007819 */ /* 0x004fe200000006ff */
[----:B------:R-:W-:Y:S01]  /*1e30*/  @!P1 SYNCS.ARRIVE.TRANS64.A1T0 RZ, [UR7+0xb8], RZ ;  /* 0x0000b8ffffff99a7 */ /* 0x000fe20008100007 */
[----:B------:R-:W-:-:S06]  /*1e40*/  UISETP.GT.AND UP0, UPT, UR43, UR41, UPT ;  /* 0x000000292b00728c */ /* 0x000fcc000bf04270 */
[----:B-1-3--:R1:W2:Y:S03]  /*1e50*/  SYNCS.PHASECHK.TRANS64.TRYWAIT P0, [UR4+0x38], R0 ;  /* 0x00003800ff0075a7 */ /* 0x00a2a60008001104 */
[----:B------:R-:W-:Y:S05]  /*1e60*/  BRA.U !UP0, `(.L_x_32) ;  /* 0x0000000108bc7547 */ /* 0x000fea000b800000 */
[----:B------:R-:W-:Y:S01]  /*1e70*/  UIADD3 UR25, UPT, UPT, UR44, UR13, URZ ;  /* 0x0000000d2c197290 */ /* 0x000fe2000fffe0ff */
[----:B------:R-:W-:-:S11]  /*1e80*/  UMOV UR4, UR5 ;  /* 0x0000000500047c82 */ /* 0x000fd60008000000 */
.L_x_38:
[----:B------:R-:W-:Y:S01]  /*1e90*/  ULEA UR17, UR4, UR7, 0x3 ;  /* 0x0000000704117291 */ /* 0x000fe2000f8e18ff */
[----:B--2---:R-:W-:Y:S01]  /*1ea0*/  @!P3 MOV R2, 0x6000 ;  /* 0x000060000002b802 */ /* 0x004fe20000000f00 */
[----:B--2-4-:R-:W-:Y:S10]  /*1eb0*/  @P0 BRA `(.L_x_33) ;  /* 0x00000000000c0947 */ /* 0x014ff40003800000 */
[----:B------:R-:W-:-:S04]  /*1ec0*/  SHF.L.U32 R3, R12, 0x1f, RZ ;  /* 0x0000001f0c037819 */ /* 0x000fc800000006ff */
[----:B------:R-:W2:Y:S02]  /*1ed0*/  SYNCS.PHASECHK.TRANS64.TRYWAIT P0, [UR17+0x38], R3 ;  /* 0x00003803ff0075a7 */ /* 0x000ea40008001111 */
[----:B--2---:R-:W-:Y:S05]  /*1ee0*/  @!P0 BRA `(.L_x_34) ;  /* 0x0000009800c88947 */ /* 0x004fea0003800000 */
.L_x_33:
[----:B------:R2:W-:Y:S01]  /*1ef0*/  @!P3 SYNCS.ARRIVE.TRANS64 RZ, [UR17], R2 ;  /* 0x00000002ffffb9a7 */ /* 0x0005e20008000011 */
[----:B------:R-:W-:-:S04]  /*1f00*/  ULOP3.LUT UR5, UR24, 0x2, URZ, 0xfc, !UPT ;  /* 0x0000000218057892 */ /* 0x000fc8000f8efcff */
[----:B------:R-:W-:-:S09]  /*1f10*/  UISETP.NE.AND UP0, UPT, UR5, 0x2, UPT ;  /* 0x000000020500788c */ /* 0x000fd2000bf05270 */
[----:B------:R-:W-:Y:S05]  /*1f20*/  BRA.U UP0, `(.L_x_35) ;  /* 0x0000000100047547 */ /* 0x000fea000b800000 */
[----:B------:R-:W-:Y:S05]  /*1f30*/  BPT.TRAP 0x1 ;  /* 0x000000040000795c */ /* 0x000fea0000300000 */
.L_x_35:
[----:B------:R-:W-:Y:S04]  /*1f40*/  BSSY.RECONVERGENT B0, `(.L_x_36) ;  /* 0x0000003000007945 */ /* 0x000fe80003800200 */
[----:B------:R-:W-:Y:S05]  /*1f50*/  @P2 BRA `(.L_x_37) ;  /* 0x0000000000042947 */ /* 0x000fea0003800000 */
[----:B------:R-:W-:Y:S05]  /*1f60*/  BPT.TRAP 0x1 ;  /* 0x000000040000795c */ /* 0x000fea0000300000 */
.L_x_37:
[----:B------:R-:W-:Y:S05]  /*1f70*/  BSYNC.RECONVERGENT B0 ;  /* 0x0000000000007941 */ /* 0x000fea0003800200 */
.L_x_36:
[----:B------:R-:W-:Y:S02]  /*1f80*/  UIADD3 UR5, UPT, UPT, UR4, 0x1, URZ ;  /* 0x0000000104057890 */ /* 0x000fe4000fffe0ff */
[----:B------:R-:W-:Y:S02]  /*1f90*/  UIADD3 UR14, UP1, UPT, UR26, 0x80, URZ ;  /* 0x000000801a0e7890 */ /* 0x000fe4000ff3e0ff */
[----:B------:R-:W-:Y:S02]  /*1fa0*/  UISETP.NE.AND UP0, UPT, UR5, 0x7, UPT ;  /* 0x000000070500788c */ /* 0x000fe4000bf05270 */
[----:B------:R-:W-:Y:S02]  /*1fb0*/  USHF.L.U32 UR18, UR13, 0x6, URZ ;  /* 0x000000060d127899 */ /* 0x000fe400080006ff */
[----:B------:R-:W-:Y:S02]  /*1fc0*/  USEL UR8, URZ, 0x1, UP0 ;  /* 0x00000001ff087887 */ /* 0x000fe40008000000 */
[----:B------:R-:W-:-:S02]  /*1fd0*/  USEL UR5, UR5, URZ, UP0 ;  /* 0x000000ff05057287 */ /* 0x000fc40008000000 */
[----:B------:R-:W-:Y:S02]  /*1fe0*/  UIADD3 UR22, UP0, UPT, UR26, 0x180, URZ ;  /* 0x000001801a167890 */ /* 0x000fe4000ff1e0ff */
[----:B------:R-:W-:Y:S01]  /*1ff0*/  LOP3.LUT R12, R12, UR8, RZ, 0x3c, !PT ;  /* 0x000000080c0c7c12 */ /* 0x000fe2000f8e3cff */
[----:B------:R-:W-:Y:S02]  /*2000*/  ULEA UR6, UR5, UR7, 0x3 ;  /* 0x0000000705067291 */ /* 0x000fe4000f8e18ff */
[----:B------:R-:W-:Y:S01]  /*2010*/  ULEA UR8, UR4, UR7, 0xe ;  /* 0x0000000704087291 */ /* 0x000fe2000f8e70ff */
[----:B-1----:R-:W-:Y:S01]  /*2020*/  SHF.L.U32 R0, R12, 0x1f, RZ ;  /* 0x0000001f0c007819 */ /* 0x002fe200000006ff */
[----:B------:R-:W-:Y:S02]  /*2030*/  ULEA UR16, UR4, UR29, 0xd ;  /* 0x0000001d04107291 */ /* 0x000fe4000f8e68ff */
[----:B------:R-:W-:Y:S02]  /*2040*/  UIADD3.X UR15, UPT, UPT, URZ, UR27, URZ, UP1, !UPT ;  /* 0x0000001bff0f7290 */ /* 0x000fe40008ffe4ff */
[----:B------:R-:W-:Y:S01]  /*2050*/  UIADD3 UR8, UPT, UPT, UR8, 0x1a400, URZ ;  /* 0x0001a40008087890 */ /* 0x000fe2000fffe0ff */
[----:B------:R3:W4:Y:S01]  /*2060*/  SYNCS.PHASECHK.TRANS64.TRYWAIT P0, [UR6+0x38], R0 ;  /* 0x00003800ff0075a7 */ /* 0x0007220008001106 */
[----:B------:R-:W-:Y:S01]  /*2070*/  UIADD3.X UR23, UPT, UPT, URZ, UR27, URZ, UP0, !UPT ;  /* 0x0000001bff177290 */ /* 0x000fe200087fe4ff */
[----:B------:R-:W-:Y:S01]  /*2080*/  UMOV UR6, 0xff0000 ;  /* 0x00ff000000067882 */ /* 0x000fe20000000000 */
[----:B------:R-:W-:Y:S01]  /*2090*/  UMOV UR30, 0x0 ;  /* 0x00000000001e7882 */ /* 0x000fe20000000000 */
[----:B------:R-:W-:Y:S01]  /*20a0*/  UMOV UR31, 0x10000000 ;  /* 0x10000000001f7882 */ /* 0x000fe20000000000 */
[----:B------:R-:W-:Y:S01]  /*20b0*/  UMOV UR19, UR35 ;  /* 0x0000002300137c82 */ /* 0x000fe20008000000 */
[----:B------:R-:W-:Y:S01]  /*20c0*/  UMOV UR20, UR36 ;  /* 0x0000002400147c82 */ /* 0x000fe20008000000 */
[----:B------:R-:W-:Y:S01]  /*20d0*/  UMOV UR12, UR36 ;  /* 0x00000024000c7c82 */ /* 0x000fe20008000000 */
[----:B------:R-:W-:Y:S01]  /*20e0*/  UMOV UR9, UR17 ;  /* 0x0000001100097c82 */ /* 0x000fe20008000000 */
[----:B------:R-:W-:Y:S01]  /*20f0*/  UMOV UR10, UR18 ;  /* 0x00000012000a7c82 */ /* 0x000fe20008000000 */
[----:B------:R3:W-:Y:S01]  /*2100*/  UTMALDG.3D.MULTICAST [UR16], [UR14], UR6, desc[UR30] ;  /* 0x00001e100e0073b4 */ /* 0x0007e20008011806 */
[----:B------:R-:W-:Y:S01]  /*2110*/  UIADD3 UR13, UPT, UPT, UR13, 0x1, URZ ;  /* 0x000000010d0d7890 */ /* 0x000fe2000fffe0ff */
[----:B------:R-:W-:-:S03]  /*2120*/  UMOV UR4, UR5 ;  /* 0x0000000500047c82 */ /* 0x000fc60008000000 */
[----:B------:R-:W-:Y:S01]  /*2130*/  UISETP.NE.AND UP0, UPT, UR13, UR25, UPT ;  /* 0x000000190d00728c */ /* 0x000fe2000bf05270 */
[----:B------:R3:W-:Y:S08]  /*2140*/  UTMALDG.3D [UR8], [UR22], desc[UR30] ;  /* 0x00001e08160075b4 */ /* 0x0007f00008011000 */
[----:B---3--:R-:W-:Y:S05]  /*2150*/  BRA.U UP0, `(.L_x_38) ;  /* 0xfffffffd004c7547 */ /* 0x008fea000b83ffff */
.L_x_32:
[C---:B------:R-:W-:Y:S01]  /*2160*/  LEA R3, R11.reuse, UR7, 0x3 ;  /* 0x000000070b037c11 */ /* 0x040fe2000f8e18ff */
[----:B------:R-:W-:Y:S01]  /*2170*/  NOP ;  /* 0x0000000000007918 */ /* 0x000fe20000000000 */
[----:B-1----:R-:W-:Y:S02]  /*2180*/  SHF.L.U32 R0, R10, 0x1f, RZ ;  /* 0x0000001f0a007819 */ /* 0x002fe400000006ff */
[----:B------:R-:W-:Y:S02]  /*2190*/  LEA R5, R11, UR7, 0x4 ;  /* 0x000000070b057c11 */ /* 0x000fe4000f8e20ff */
[----:B--2-4-:R-:W1:Y:S02]  /*21a0*/  SYNCS.PHASECHK.TRANS64.TRYWAIT P0, [R3+URZ+0xc0], R0 ;  /* 0x0000c000030075a7 */ /* 0x014e6400080011ff */
[----:B-1----:R-:W-:Y:S05]  /*21b0*/  @!P0 BRA `(.L_x_39) ;  /* 0x00000098002c8947 */ /* 0x002fea0003800000 */
.L_x_139:
[----:B------:R-:W2:Y:S01]  /*21c0*/  LDS.128 R4, [R5+0x130] ;  /* 0x0001300005047984 */ /* 0x000ea20000000c00 */
[----:B------:R-:W-:Y:S01]  /*21d0*/  UISETP.GE.AND UP0, UPT, UR42, 0x1, UPT ;  /* 0x000000012a00788c */ /* 0x000fe2000bf06270 */
[----:B------:R-:W-:Y:S01]  /*21e0*/  @!PT LDS RZ, [RZ] ;  /* 0x00000000fffff984 */ /* 0x000fe20000000800 */
[----:B------:R-:W-:Y:S01]  /*21f0*/  @!PT LDS RZ, [RZ] ;  /* 0x00000000fffff984 */ /* 0x000fe20000000800 */
[----:B------:R-:W-:Y:S01]  /*2200*/  @!PT LDS RZ, [RZ] ;  /* 0x00000000fffff984 */ /* 0x000fe20000000800 */
[----:B------:R-:W-:Y:S01]  /*2210*/  @!PT LDS RZ, [RZ] ;  /* 0x00000000fffff984 */ /* 0x000fe20000000800 */
[----:B------:R3:W-:Y:S06]  /*2220*/  MEMBAR.ALL.CTA ;  /* 0x0000000000007992 */ /* 0x0007ec0000008000 */
[----:B---3--:R-:W3:Y:S01]  /*2230*/  FENCE.VIEW.ASYNC.S ;  /* 0x00000000000073c6 */ /* 0x008ee20000000000 */
[----:B--2---:R-:W-:-:S13]  /*2240*/  LOP3.LUT P0, RZ, R6, 0x1, RZ, 0xc0, !PT ;  /* 0x0000000106ff7812 */ /* 0x004fda000780c0ff */
[----:B---3--:R-:W-:Y:S01]  /*2250*/  VOTEU.ANY UP1, P0 ;  /* 0x0000000000ff7886 */ /* 0x008fe20000020100 */
[----:B------:R-:W-:-:S13]  /*2260*/  PLOP3.LUT P0, PT, PT, PT, UP1, 0x80, 0x8 ;  /* 0x000000000008781c */ /* 0x000fda0003f0f018 */
[----:B-1----:R-:W-:Y:S02]  /*2270*/  @P0 LOP3.LUT R0, R5, 0xffff, RZ, 0xc0, !PT ;  /* 0x0000ffff05000812 */ /* 0x002fe400078ec0ff */
[----:B------:R-:W-:Y:S02]  /*2280*/  @P0 MOV R2, R4 ;  /* 0x0000000400020202 */ /* 0x000fe40000000f00 */
[----:B------:R-:W-:Y:S01]  /*2290*/  @P0 R2UR UR6, R0 ;  /* 0x00000000000602ca */ /* 0x000fe200000e0000 */
[----:B------:R-:W-:Y:S01]  /*22a0*/  VIADD R0, R3, 0xd0 ;  /* 0x000000d003007836 */ /* 0x000fe20000000000 */
[----:B------:R-:W-:Y:S02]  /*22b0*/  @P0 SHF.R.U32.HI R4, RZ, 0x10, R5 ;  /* 0x00000010ff040819 */ /* 0x000fe40000011605 */
[----:B------:R-:W-:Y:S02]  /*22c0*/  @P0 R2UR UR8, R2 ;  /* 0x00000000020802ca */ /* 0x000fe400000e0000 */
[----:B------:R-:W-:-:S02]  /*22d0*/  PRMT R0, RZ, 0x654, R0 ;  /* 0x00000654ff007816 */ /* 0x000fc40000000000 */
[----:B------:R-:W-:Y:S02]  /*22e0*/  @P0 R2UR UR4, R4 ;  /* 0x00000000040402ca */ /* 0x000fe400000e0000 */
[----:B------:R1:W-:Y:S03]  /*22f0*/  SYNCS.ARRIVE.TRANS64.RED.A1T0 RZ, [R0+URZ], RZ ;  /* 0x000000ff00ff79a7 */ /* 0x0003e600081004ff */
[----:B------:R-:W-:-:S04]  /*2300*/  @UP1 UMOV UR37, UR6 ;  /* 0x0000000600251c82 */ /* 0x000fc80008000000 */
[----:B------:R-:W-:-:S04]  /*2310*/  @UP1 UMOV UR38, UR8 ;  /* 0x0000000800261c82 */ /* 0x000fc80008000000 */
[----:B------:R-:W-:Y:S01]  /*2320*/  @UP1 UMOV UR36, UR4 ;  /* 0x0000000400241c82 */ /* 0x000fe20008000000 */
[----:B------:R-:W-:Y:S05]  /*2330*/  BRA.U !UP0, `(.L_x_40) ;  /* 0x0000000108d47547 */ /* 0x000fea000b800000 */
[----:B------:R-:W2:Y:S01]  /*2340*/  LDCU.128 UR12, c[0x0][0xb10] ;  /* 0x00016200ff0c77ac */ /* 0x000ea20008000c00 */
[----:B------:R-:W3:Y:S01]  /*2350*/  LDCU UR25, c[0x0][0xb20] ;  /* 0x00016400ff1977ac */ /* 0x000ee20008000800 */
[----:B------:R-:W4:Y:S01]  /*2360*/  LDCU UR20, c[0x0][0xb0c] ;  /* 0x00016180ff1477ac */ /* 0x000f220008000800 */
[----:B------:R-:W1:Y:S01]  /*2370*/  LDCU.64 UR10, c[0x0][0xb28] ;  /* 0x00016500ff0a77ac */ /* 0x000e620008000a00 */
[----:B------:R-:W-:Y:S02]  /*2380*/  UISETP.NE.AND UP3, UPT, UR42, 0x1, UPT ;  /* 0x000000012a00788c */ /* 0x000fe4000bf65270 */
[----:B--2---:R-:W-:Y:S02]  /*2390*/  UIMAD.WIDE.U32 UR16, UR39, UR15, URZ ;  /* 0x0000000f271072a5 */ /* 0x004fe4000f8e00ff */
[----:B------:R-:W-:Y:S02]  /*23a0*/  UIMAD.WIDE.U32 UR8, UR40, UR12, URZ ;  /* 0x0000000c280872a5 */ /* 0x000fe4000f8e00ff */
[----:B------:R-:W-:-:S02]  /*23b0*/  UISETP.NE.AND UP0, UPT, UR14, 0x1, UPT ;  /* 0x000000010e00788c */ /* 0x000fc4000bf05270 */
[----:B------:R-:W-:Y:S01]  /*23c0*/  UIMAD.WIDE.U32 UR22, UR37, UR15, URZ ;  /* 0x0000000f251672a5 */ /* 0x000fe2000f8e00ff */
[----:B------:R-:W-:Y:S02]  /*23d0*/  UMOV UR16, UR17 ;  /* 0x0000001100107c82 */ /* 0x000fe40008000000 */
[----:B------:R-:W-:Y:S01]  /*23e0*/  UMOV UR8, UR9 ;  /* 0x0000000900087c82 */ /* 0x000fe20008000000 */
[----:B---3--:R-:W-:Y:S02]  /*23f0*/  USHF.R.U32.HI UR16, URZ, UR25, UR16 ;  /* 0x00000019ff107299 */ /* 0x008fe40008011610 */
[----:B----4-:R-:W-:Y:S02]  /*2400*/  UISETP.NE.AND UP2, UPT, UR20, 0x1, UPT ;  /* 0x000000011400788c */ /* 0x010fe4000bf45270 */
[----:B------:R-:W-:Y:S02]  /*2410*/  USHF.R.U32.HI UR8, URZ, UR13, UR8 ;  /* 0x0000000dff087299 */ /* 0x000fe40008011608 */
[----:B------:R-:W-:-:S02]  /*2420*/  USEL UR6, UR39, UR16, !UP0 ;  /* 0x0000001027067287 */ /* 0x000fc4000c000000 */
[----:B------:R-:W-:Y:S02]  /*2430*/  USEL UR8, UR40, UR8, !UP2 ;  /* 0x0000000828087287 */ /* 0x000fe4000d000000 */
[----:B-1----:R-:W-:Y:S01]  /*2440*/  UIMAD.WIDE.U32 UR16, UR6, UR10, URZ ;  /* 0x0000000a061072a5 */ /* 0x002fe2000f8e00ff */
[----:B------:R-:W-:Y:S01]  /*2450*/  UMOV UR4, UR23 ;  /* 0x0000001700047c82 */ /* 0x000fe20008000000 */
[----:B------:R-:W-:Y:S02]  /*2460*/  UIMAD.WIDE.U32 UR18, UR38, UR12, URZ ;  /* 0x0000000c261272a5 */ /* 0x000fe4000f8e00ff */
[----:B------:R-:W-:-:S03]  /*2470*/  UIMAD.WIDE.U32 UR22, UR8, UR10, URZ ;  /* 0x0000000a081672a5 */ /* 0x000fc6000f8e00ff */
[----:B------:R-:W-:Y:S01]  /*2480*/  UMOV UR16, UR17 ;  /* 0x0000001100107c82 */ /* 0x000fe20008000000 */
[----:B------:R-:W-:Y:S02]  /*2490*/  USHF.R.U32.HI UR4, URZ, UR25, UR4 ;  /* 0x00000019ff047299 */ /* 0x000fe40008011604 */
[----:B------:R-:W-:Y:S01]  /*24a0*/  @UP3 USHF.R.U32.HI UR6, URZ, UR11, UR16 ;  /* 0x0000000bff063299 */ /* 0x000fe20008011610 */
[----:B------:R-:W-:Y:S01]  /*24b0*/  UMOV UR18, UR19 ;  /* 0x0000001300127c82 */ /* 0x000fe20008000000 */
[----:B------:R-:W-:Y:S01]  /*24c0*/  UMOV UR22, UR23 ;  /* 0x0000001700167c82 */ /* 0x000fe20008000000 */
[----:B------:R-:W-:Y:S02]  /*24d0*/  USHF.R.U32.HI UR13, URZ, UR13, UR18 ;  /* 0x0000000dff0d7299 */ /* 0x000fe40008011612 */
[----:B------:R-:W-:Y:S02]  /*24e0*/  USEL UR4, UR37, UR4, !UP0 ;  /* 0x0000000425047287 */ /* 0x000fe4000c000000 */
[----:B------:R-:W-:-:S02]  /*24f0*/  @UP3 USHF.R.U32.HI UR8, URZ, UR11, UR22 ;  /* 0x0000000bff083299 */ /* 0x000fc40008011616 */
[----:B------:R-:W-:Y:S02]  /*2500*/  UIMAD UR9, UR42, UR6, URZ ;  /* 0x000000062a0972a4 */ /* 0x000fe4000f8e02ff */
[----:B------:R-:W-:Y:S02]  /*2510*/  USEL UR6, UR38, UR13, !UP2 ;  /* 0x0000000d26067287 */ /* 0x000fe4000d000000 */
[----:B------:R-:W-:Y:S02]  /*2520*/  UIMAD UR12, UR42, UR8, URZ ;  /* 0x000000082a0c72a4 */ /* 0x000fe4000f8e02ff */
[----:B------:R-:W-:Y:S02]  /*2530*/  UISETP.GE.AND UP0, UPT, UR4, UR9, UPT ;  /* 0x000000090400728c */ /* 0x000fe4000bf06270 */
[----:B------:R-:W-:Y:S02]  /*2540*/  UIMAD.WIDE.U32 UR16, UR4, UR10, URZ ;  /* 0x0000000a041072a5 */ /* 0x000fe4000f8e00ff */
[----:B------:R-:W-:-:S02]  /*2550*/  UISETP.GE.OR UP0, UPT, UR6, UR12, UP0 ;  /* 0x0000000c0600728c */ /* 0x000fc40008706670 */
        /* <DEDUP_REMOVED lines=19> */
.L_x_40:
[----:B------:R-:W2:Y:S02]  /*2690*/  LDCU UR4, c[0x0][0xb30] ;  /* 0x00016600ff0477ac */ /* 0x000ea40008000800 */
[----:B--2---:R-:W-:-:S09]  /*26a0*/  UISETP.NE.AND UP0, UPT, UR4, 0x1, UPT ;  /* 0x000000010400788c */ /* 0x004fd2000bf05270 */
[----:B------:R-:W-:Y:S05]  /*26b0*/  BRA.U UP0, `(.L_x_41) ;  /* 0x0000000100447547 */ /* 0x000fea000b800000 */
[----:B------:R-:W2:Y:S01]  /*26c0*/  LDCU.128 UR12, c[0x0][0xb10] ;  /* 0x00016200ff0c77ac */ /* 0x000ea20008000c00 */
[----:B------:R-:W3:Y:S01]  /*26d0*/  LDCU UR16, c[0x0][0xb0c] ;  /* 0x00016180ff1077ac */ /* 0x000ee20008000800 */
[----:B------:R-:W4:Y:S01]  /*26e0*/  LDCU UR17, c[0x0][0xb20] ;  /* 0x00016400ff1177ac */ /* 0x000f220008000800 */
[----:B--2---:R-:W-:Y:S02]  /*26f0*/  UIMAD.WIDE.U32 UR10, UR38, UR12, URZ ;  /* 0x0000000c260a72a5 */ /* 0x004fe4000f8e00ff */
[----:B------:R-:W-:Y:S02]  /*2700*/  UIMAD.WIDE.U32 UR8, UR37, UR15, URZ ;  /* 0x0000000f250872a5 */ /* 0x000fe4000f8e00ff */
[----:B---3--:R-:W-:Y:S02]  /*2710*/  UISETP.NE.AND UP2, UPT, UR16, 0x1, UPT ;  /* 0x000000011000788c */ /* 0x008fe4000bf45270 */
[----:B------:R-:W-:Y:S01]  /*2720*/  UISETP.NE.AND UP0, UPT, UR14, 0x1, UPT ;  /* 0x000000010e00788c */ /* 0x000fe2000bf05270 */
[----:B------:R-:W-:-:S02]  /*2730*/  UMOV UR6, UR11 ;  /* 0x0000000b00067c82 */ /* 0x000fc40008000000 */
[----:B------:R-:W-:Y:S01]  /*2740*/  UMOV UR4, UR9 ;  /* 0x0000000900047c82 */ /* 0x000fe20008000000 */
[----:B------:R-:W-:Y:S02]  /*2750*/  USHF.R.U32.HI UR6, URZ, UR13, UR6 ;  /* 0x0000000dff067299 */ /* 0x000fe40008011606 */
[----:B----4-:R-:W-:Y:S02]  /*2760*/  USHF.R.U32.HI UR4, URZ, UR17, UR4 ;  /* 0x00000011ff047299 */ /* 0x010fe40008011604 */
[----:B------:R-:W-:Y:S02]  /*2770*/  USEL UR6, UR38, UR6, !UP2 ;  /* 0x0000000626067287 */ /* 0x000fe4000d000000 */
[----:B------:R-:W-:-:S04]  /*2780*/  USEL UR4, UR37, UR4, !UP0 ;  /* 0x0000000425047287 */ /* 0x000fc8000c000000 */
[----:B------:R-:W-:Y:S02]  /*2790*/  UIADD3 UR8, UPT, UPT, UR6, -UR4, URZ ;  /* 0x8000000406087290 */ /* 0x000fe4000fffe0ff */
[----:B------:R-:W-:Y:S02]  /*27a0*/  UIADD3 UR4, UPT, UPT, -UR6, UR4, URZ ;  /* 0x0000000406047290 */ /* 0x000fe4000fffe1ff */
[----:B------:R-:W-:Y:S02]  /*27b0*/  UIMAD UR37, UR8, UR14, UR37 ;  /* 0x0000000e082572a4 */ /* 0x000fe4000f8e0225 */
[----:B------:R-:W-:-:S12]  /*27c0*/  UIMAD UR38, UR4, UR16, UR38 ;  /* 0x00000010042672a4 */ /* 0x000fd8000f8e0226 */
.L_x_41:
[----:B------:R-:W-:Y:S01]  /*27d0*/  VIADD R11, R11, 0x1 ;  /* 0x000000010b0b7836 */ /* 0x000fe20000000000 */
[----:B------:R-:W-:Y:S01]  /*27e0*/  R2UR UR4, R160 ;  /* 0x00000000a00472ca */ /* 0x000fe200000e0000 */
[----:B------:R-:W-:Y:S01]  /*27f0*/  UIADD3 UR20, UPT, UPT, UR37, UR59, URZ ;  /* 0x0000003b25147290 */ /* 0x000fe2000fffe0ff */
[----:B------:R-:W-:Y:S02]  /*2800*/  PLOP3.LUT P1, PT, PT, PT, PT, 0x80, 0x8 ;  /* 0x000000000008781c */ /* 0x000fe40003f2f070 */
[----:B------:R-:W-:-:S04]  /*2810*/  ISETP.NE.AND P0, PT, R11, 0x2, PT ;  /* 0x000000020b00780c */ /* 0x000fc80003f05270 */
[----:B------:R-:W-:Y:S02]  /*2820*/  SEL R3, RZ, 0x1, P0 ;  /* 0x00000001ff037807 */ /* 0x000fe40000000000 */
[----:B------:R-:W-:Y:S02]  /*2830*/  SEL R11, R11, RZ, P0 ;  /* 0x000000ff0b0b7207 */ /* 0x000fe40000000000 */
[----:B------:R-:W-:Y:S01]  /*2840*/  LOP3.LUT R10, R10, R3, RZ, 0x3c, !PT ;  /* 0x000000030a0a7212 */ /* 0x000fe200078e3cff */
[----:B------:R-:W-:Y:S01]  /*2850*/  UIADD3 UR16, UPT, UPT, UR38, UR4, URZ ;  /* 0x0000000426107290 */ /* 0x000fe2000fffe0ff */
[----:B------:R-:W-:Y:S11]  /*2860*/  BRA.U UP1, `(.L_x_42) ;  /* 0xfffffff101587547 */ /* 0x000ff6000b83ffff */
[----:B------:R-:W-:Y:S01]  /*2870*/  UIADD3 UR7, UPT, UPT, UR7, 0x38, URZ ;  /* 0x0000003807077890 */ /* 0x000fe2000fffe0ff */
[----:B------:R-:W-:-:S03]  /*2880*/  SHF.L.U32 R3, R12, 0x1f, RZ ;  /* 0x0000001f0c037819 */ /* 0x000fc600000006ff */
[----:B------:R-:W-:-:S09]  /*2890*/  ULEA UR4, UR5, UR7, 0x3 ;  /* 0x0000000705047291 */ /* 0x000fd2000f8e18ff */
[----:B------:R-:W2:Y:S02]  /*28a0*/  SYNCS.PHASECHK.TRANS64.TRYWAIT P0, [UR4], R3 ;  /* 0x00000003ff0075a7 */ /* 0x000ea40008001104 */
[----:B--2---:R-:W-:Y:S05]  /*28b0*/  @!P0 BRA `(.L_x_43) ;  /* 0x0000009000808947 */ /* 0x004fea0003800000 */
.L_x_141:
[----:B------:R-:W-:-:S04]  /*28c0*/  UIADD3 UR4, UPT, UPT, UR5, 0x1, URZ ;  /* 0x0000000105047890 */ /* 0x000fc8000fffe0ff */
[----:B------:R-:W-:-:S04]  /*28d0*/  UISETP.NE.AND UP0, UPT, UR4, 0x7, UPT ;  /* 0x000000070400788c */ /* 0x000fc8000bf05270 */
[----:B------:R-:W-:Y:S02]  /*28e0*/  USEL UR6, URZ, 0x1, UP0 ;  /* 0x00000001ff067887 */ /* 0x000fe40008000000 */
[----:B------:R-:W-:-:S04]  /*28f0*/  USEL UR4, UR4, URZ, UP0 ;  /* 0x000000ff04047287 */ /* 0x000fc80008000000 */
[----:B------:R-:W-:Y:S01]  /*2900*/  ULEA UR5, UR4, UR7, 0x3 ;  /* 0x0000000704057291 */ /* 0x000fe2000f8e18ff */
[----:B------:R-:W-:-:S04]  /*2910*/  LOP3.LUT R2, R12, UR6, RZ, 0x3c, !PT ;  /* 0x000000060c027c12 */ /* 0x000fc8000f8e3cff */
[----:B-1----:R-:W-:-:S04]  /*2920*/  SHF.L.U32 R3, R2, 0x1f, RZ ;  /* 0x0000001f02037819 */ /* 0x002fc800000006ff */
[----:B------:R-:W1:Y:S02]  /*2930*/  SYNCS.PHASECHK.TRANS64.TRYWAIT P0, [UR5], R3 ;  /* 0x00000003ff0075a7 */ /* 0x000e640008001105 */
[----:B-1----:R-:W-:Y:S05]  /*2940*/  @!P0 BRA `(.L_x_44) ;  /* 0x0000009000748947 */ /* 0x002fea0003800000 */
.L_x_143:
        /* <DEDUP_REMOVED lines=9> */
.L_x_145:
        /* <DEDUP_REMOVED lines=9> */
.L_x_147:
        /* <DEDUP_REMOVED lines=9> */
.L_x_149:
        /* <DEDUP_REMOVED lines=9> */
.L_x_151:
[----:B------:R-:W-:-:S04]  /*2b90*/  UIADD3 UR4, UPT, UPT, UR4, 0x1, URZ ;  /* 0x0000000104047890 */ /* 0x000fc8000fffe0ff */
[----:B------:R-:W-:-:S04]  /*2ba0*/  UISETP.NE.AND UP0, UPT, UR4, 0x7, UPT ;  /* 0x000000070400788c */ /* 0x000fc8000bf05270 */
[----:B------:R-:W-:Y:S02]  /*2bb0*/  USEL UR5, URZ, 0x1, UP0 ;  /* 0x00000001ff057887 */ /* 0x000fe40008000000 */
[----:B------:R-:W-:-:S04]  /*2bc0*/  USEL UR4, UR4, URZ, UP0 ;  /* 0x000000ff04047287 */ /* 0x000fc80008000000 */
[----:B------:R-:W-:Y:S01]  /*2bd0*/  ULEA UR4, UR4, UR7, 0x3 ;  /* 0x0000000704047291 */ /* 0x000fe2000f8e18ff */
[----:B-1----:R-:W-:-:S04]  /*2be0*/  LOP3.LUT R3, R2, UR5, RZ, 0x3c, !PT ;  /* 0x0000000502037c12 */ /* 0x002fc8000f8e3cff */
[----:B------:R-:W-:Y:S01]  /*2bf0*/  SHF.L.U32 R3, R3, 0x1f, RZ ;  /* 0x0000001f03037819 */ /* 0x000fe200000006ff */
[----:B------:R-:W-:-:S07]  /*2c00*/  IMAD.U32 R0, RZ, RZ, UR4 ;  /* 0x00000004ff007e24 */ /* 0x000fce000f8e00ff */
.L_x_49:
[----:B-1----:R1:W2:Y:S02]  /*2c10*/  SYNCS.PHASECHK.TRANS64.TRYWAIT P0, [R0+URZ], R3 ;  /* 0x00000003000075a7 */ /* 0x0022a400080011ff */
[----:B--2---:R-:W-:Y:S05]  /*2c20*/  @!P0 NANOSLEEP.SYNCS 0x989680 ;  /* 0x009896800000895d */ /* 0x004fea0003900000 */
[----:B------:R-:W2:Y:S02]  /*2c30*/  @!P0 SYNCS.PHASECHK.TRANS64 P0, [R0+URZ], R3 ;  /* 0x00000003000085a7 */ /* 0x000ea400080010ff */
[----:B--2---:R-:W-:Y:S05]  /*2c40*/  @P0 EXIT ;  /* 0x000000000000094d */ /* 0x004fea0003800000 */
[----:B------:R-:W-:Y:S05]  /*2c50*/  BRA `(.L_x_49) ;  /* 0xfffffffc00ec7947 */ /* 0x000fea000383ffff */
.L_x_22:
[----:B------:R-:W1:Y:S02]  /*2c60*/  S2UR UR4, SR_CgaCtaId ;  /* 0x00000000000479c3 */ /* 0x000e640000008800 */
[----:B-1----:R-:W-:-:S04]  /*2c70*/  UISETP.NE.AND UP0, UPT, UR4, URZ, UPT ;  /* 0x000000ff0400728c */ /* 0x002fc8000bf05270 */
[----:B------:R-:W-:-:S09]  /*2c80*/  UISETP.NE.OR UP0, UPT, UR17, 0x1, UP0 ;  /* 0x000000011100788c */ /* 0x000fd20008705670 */
[----:B------:R-:W-:Y:S05]  /*2c90*/  BRA.U UP0, `(.L_x_50) ;  /* 0x00000005004c7547 */ /* 0x000fea000b800000 */
[----:B------:R-:W1:Y:S01]  /*2ca0*/  S2UR UR5, SR_CgaCtaId ;  /* 0x00000000000579c3 */ /* 0x000e620000008800 */
[----:B------:R-:W-:Y:S01]  /*2cb0*/  UMOV UR4, 0x400 ;  /* 0x0000040000047882 */ /* 0x000fe20000000000 */
[----:B------:R-:W-:Y:S01]  /*2cc0*/  ISETP.GE.U32.AND P2, PT, R0, 0x8, PT ;  /* 0x000000080000780c */ /* 0x000fe20003f46070 */
[----:B------:R-:W-:Y:S01]  /*2cd0*/  IMAD.MOV.U32 R12, RZ, RZ, 0x1 ;  /* 0x00000001ff0c7424 */ /* 0x000fe200078e00ff */
[----:B------:R-:W-:Y:S02]  /*2ce0*/  CS2R R10, SRZ ;  /* 0x00000000000a7805 */ /* 0x000fe4000001ff00 */
[----:B------:R-:W-:Y:S01]  /*2cf0*/  CS2R R8, SRZ ;  /* 0x0000000000087805 */ /* 0x000fe2000001ff00 */
[----:B-1----:R-:W-:-:S03]  /*2d00*/  ULEA UR6, UR5, UR4, 0x18 ;  /* 0x0000000405067291 */ /* 0x002fc6000f8ec0ff */
[----:B------:R-:W-:-:S09]  /*2d10*/  UMOV UR5, URZ ;  /* 0x000000ff00057c82 */ /* 0x000fd20008000000 */
.L_x_54:
[----:B------:R-:W-:Y:S02]  /*2d20*/  LEA R2, R8, UR6, 0x3 ;  /* 0x0000000608027c11 */ /* 0x000fe4000f8e18ff */
[----:B------:R-:W-:-:S03]  /*2d30*/  SHF.L.U32 R5, R9, 0x1f, RZ ;  /* 0x0000001f09057819 */ /* 0x000fc600000006ff */
[----:B------:R-:W-:Y:S01]  /*2d40*/  VIADD R4, R2, 0x110 ;  /* 0x0000011002047836 */ /* 0x000fe20000000000 */
[----:B------:R-:W1:Y:S02]  /*2d50*/  SYNCS.PHASECHK.TRANS64.TRYWAIT P0, [R2+URZ+0x100], R5 ;  /* 0x00010005020075a7 */ /* 0x000e6400080011ff */
[----:B-1----:R-:W-:Y:S05]  /*2d60*/  @!P0 BRA `(.L_x_51) ;  /* 0x0000008c00e48947 */ /* 0x002fea0003800000 */
.L_x_152:
[----:B------:R-:W-:Y:S01]  /*2d70*/  ULEA UR4, UR5, UR6, 0x3 ;  /* 0x0000000605047291 */ /* 0x000fe2000f8e18ff */
[----:B------:R-:W-:Y:S02]  /*2d80*/  PRMT R4, RZ, 0x654, R4 ;  /* 0x00000654ff047816 */ /* 0x000fe40000000004 */
[----:B-1----:R-:W-:Y:S01]  /*2d90*/  SHF.L.U32 R5, R12, 0x1f, RZ ;  /* 0x0000001f0c057819 */ /* 0x002fe200000006ff */
[----:B------:R-:W-:Y:S01]  /*2da0*/  UIADD3 UR7, UPT, UPT, UR4, 0xc0, URZ ;  /* 0x000000c004077890 */ /* 0x000fe2000fffe0ff */
[----:B------:R1:W-:Y:S05]  /*2db0*/  SYNCS.ARRIVE.TRANS64.RED.A1T0 RZ, [R4+URZ], RZ ;  /* 0x000000ff04ff79a7 */ /* 0x0003ea00081004ff */
[----:B------:R-:W-:Y:S01]  /*2dc0*/  IMAD.U32 R7, RZ, RZ, UR7 ;  /* 0x00000007ff077e24 */ /* 0x000fe2000f8e00ff */
[----:B------:R-:W2:Y:S04]  /*2dd0*/  SYNCS.PHASECHK.TRANS64.TRYWAIT P0, [UR4+0xd0], R5 ;  /* 0x0000d005ff0075a7 */ /* 0x000ea80008001104 */
[----:B------:R-:W-:Y:S01]  /*2de0*/  PRMT R6, R0, 0x654, R7 ;  /* 0x0000065400067816 */ /* 0x000fe20000000007 */
[----:B-1----:R-:W-:Y:S01]  /*2df0*/  @!P2 IMAD.MOV.U32 R4, RZ, RZ, 0x10 ;  /* 0x00000010ff04a424 */ /* 0x002fe200078e00ff */
[----:B--2---:R-:W-:Y:S06]  /*2e00*/  @!P0 BRA `(.L_x_52) ;  /* 0x0000008c00d08947 */ /* 0x004fec0003800000 */
.L_x_154:
[----:B------:R-:W-:Y:S01]  /*2e10*/  ULEA UR8, UR5, UR6, 0x4 ;  /* 0x0000000605087291 */ /* 0x000fe2000f8e20ff */
[----:B------:R-:W-:Y:S01]  /*2e20*/  SEL R3, R6, R3, !P2 ;  /* 0x0000000306037207 */ /* 0x000fe20005000000 */
[----:B------:R-:W-:Y:S01]  /*2e30*/  UIADD3 UR9, UPT, UPT, UR4, 0xc0, URZ ;  /* 0x000000c004097890 */ /* 0x000fe2000fffe0ff */
[----:B-1----:R-:W-:Y:S01]  /*2e40*/  LEA R2, R11, UR6, 0x3 ;  /* 0x000000060b027c11 */ /* 0x002fe2000f8e18ff */
[----:B------:R-:W-:Y:S01]  /*2e50*/  UIADD3 UR8, UPT, UPT, UR8, 0x130, URZ ;  /* 0x0000013008087890 */ /* 0x000fe2000fffe0ff */
[----:B------:R-:W-:Y:S01]  /*2e60*/  SHF.L.U32 R5, R10, 0x1f, RZ ;  /* 0x0000001f0a057819 */ /* 0x000fe200000006ff */
[----:B------:R1:W-:Y:S01]  /*2e70*/  @!P2 SYNCS.ARRIVE.TRANS64.RED RZ, [R3+URZ], R4 ;  /* 0x0000000403ffa9a7 */ /* 0x0003e200080004ff */
[----:B------:R-:W-:Y:S01]  /*2e80*/  UIADD3 UR4, UPT, UPT, UR5, 0x1, URZ ;  /* 0x0000000105047890 */ /* 0x000fe2000fffe0ff */
[----:B------:R-:W-:-:S03]  /*2e90*/  VIADD R8, R8, 0x1 ;  /* 0x0000000108087836 */ /* 0x000fc60000000000 */
[----:B------:R-:W-:Y:S02]  /*2ea0*/  UISETP.NE.AND UP0, UPT, UR4, 0x2, UPT ;  /* 0x000000020400788c */ /* 0x000fe4000bf05270 */
[----:B------:R-:W-:Y:S06]  /*2eb0*/  UGETNEXTWORKID.BROADCAST [UR8], [UR9] ;  /* 0x00000000080073ca */ /* 0x000fec0008000100 */
[----:B------:R-:W-:Y:S01]  /*2ec0*/  USEL UR7, URZ, 0x1, UP0 ;  /* 0x00000001ff077887 */ /* 0x000fe20008000000 */
[----:B------:R-:W-:Y:S01]  /*2ed0*/  ISETP.NE.AND P0, PT, R8, 0x2, PT ;  /* 0x000000020800780c */ /* 0x000fe20003f05270 */
[----:B------:R-:W-:Y:S01]  /*2ee0*/  USEL UR5, UR4, URZ, UP0 ;  /* 0x000000ff04057287 */ /* 0x000fe20008000000 */
[----:B------:R-:W2:Y:S03]  /*2ef0*/  SYNCS.PHASECHK.TRANS64.TRYWAIT P1, [R2+URZ+0xc0], R5 ;  /* 0x0000c005020075a7 */ /* 0x000ea600080211ff */
[----:B------:R-:W-:Y:S01]  /*2f00*/  LOP3.LUT R12, R12, UR7, RZ, 0x3c, !PT ;  /* 0x000000070c0c7c12 */ /* 0x000fe2000f8e3cff */
[----:B-12---:R-:W-:Y:S07]  /*2f10*/  @!P1 BRA `(.L_x_53) ;  /* 0x0000008c00a49947 */ /* 0x006fee0003800000 */
.L_x_155:
[C---:B------:R-:W-:Y:S01]  /*2f20*/  LEA R4, R11.reuse, UR6, 0x4 ;  /* 0x000000060b047c11 */ /* 0x040fe2000f8e20ff */
[----:B-1----:R-:W-:Y:S01]  /*2f30*/  VIADD R2, R2, 0xd0 ;  /* 0x000000d002027836 */ /* 0x002fe20000000000 */
[----:B------:R-:W-:Y:S01]  /*2f40*/  SEL R8, R8, RZ, P0 ;  /* 0x000000ff08087207 */ /* 0x000fe20000000000 */
[----:B------:R-:W-:-:S03]  /*2f50*/  VIADD R11, R11, 0x1 ;  /* 0x000000010b0b7836 */ /* 0x000fc60000000000 */
[----:B------:R-:W1:Y:S01]  /*2f60*/  LDS.128 R4, [R4+0x130] ;  /* 0x0001300004047984 */ /* 0x000e620000000c00 */
[----:B------:R-:W-:Y:S02]  /*2f70*/  PRMT R2, RZ, 0x654, R2 ;  /* 0x00000654ff027816 */ /* 0x000fe40000000002 */
[C---:B------:R-:W-:Y:S01]  /*2f80*/  ISETP.NE.AND P1, PT, R11.reuse, 0x2, PT ;  /* 0x000000020b00780c */ /* 0x040fe20003f25270 */
[----:B------:R-:W-:Y:S01]  /*2f90*/  @!PT LDS RZ, [RZ] ;  /* 0x00000000fffff984 */ /* 0x000fe20000000800 */
[----:B------:R-:W-:Y:S01]  /*2fa0*/  @!PT LDS RZ, [RZ] ;  /* 0x00000000fffff984 */ /* 0x000fe20000000800 */
[----:B------:R-:W-:Y:S01]  /*2fb0*/  @!PT LDS RZ, [RZ] ;  /* 0x00000000fffff984 */ /* 0x000fe20000000800 */
[----:B------:R-:W-:Y:S01]  /*2fc0*/  @!PT LDS RZ, [RZ] ;  /* 0x00000000fffff984 */ /* 0x000fe20000000800 */
[----:B------:R2:W-:Y:S06]  /*2fd0*/  MEMBAR.ALL.CTA ;  /* 0x0000000000007992 */ /* 0x0005ec0000008000 */
[----:B--2---:R-:W2:Y:S01]  /*2fe0*/  FENCE.VIEW.ASYNC.S ;  /* 0x00000000000073c6 */ /* 0x004ea20000000000 */
[----:B------:R-:W-:Y:S01]  /*2ff0*/  SEL R11, R11, RZ, P1 ;  /* 0x000000ff0b0b7207 */ /* 0x000fe20000800000 */
[----:B--2---:R2:W-:Y:S01]  /*3000*/  SYNCS.ARRIVE.TRANS64.RED.A1T0 RZ, [R2+URZ], RZ ;  /* 0x000000ff02ff79a7 */ /* 0x0045e200081004ff */
[----:B-1----:R-:W-:-:S02]  /*3010*/  LOP3.LUT P3, RZ, R6, 0x1, RZ, 0xc0, !PT ;  /* 0x0000000106ff7812 */ /* 0x002fc4000786c0ff */
[----:B------:R-:W-:-:S04]  /*3020*/  SEL R5, RZ, 0x1, P1 ;  /* 0x00000001ff057807 */ /* 0x000fc80000800000 */
[----:B------:R-:W-:Y:S02]  /*3030*/  LOP3.LUT R10, R10, R5, RZ, 0x3c, !PT ;  /* 0x000000050a0a7212 */ /* 0x000fe400078e3cff */
[----:B--2---:R-:W-:-:S04]  /*3040*/  SEL R2, RZ, 0x1, P0 ;  /* 0x00000001ff027807 */ /* 0x004fc80000000000 */
[----:B------:R-:W-:Y:S01]  /*3050*/  LOP3.LUT R9, R9, R2, RZ, 0x3c, !PT ;  /* 0x0000000209097212 */ /* 0x000fe200078e3cff */
[----:B------:R-:W-:Y:S06]  /*3060*/  @P3 BRA `(.L_x_54) ;  /* 0xfffffffc002c3947 */ /* 0x000fec000383ffff */
[----:B------:R-:W-:Y:S01]  /*3070*/  ULEA UR4, UR5, UR6, 0x3 ;  /* 0x0000000605047291 */ /* 0x000fe2000f8e18ff */
[----:B------:R-:W-:-:S08]  /*3080*/  SHF.L.U32 R3, R12, 0x1f, RZ ;  /* 0x0000001f0c037819 */ /* 0x000fd000000006ff */
[----:B------:R-:W1:Y:S02]  /*3090*/  SYNCS.PHASECHK.TRANS64 P0, [UR4+0xd0], R3 ;  /* 0x0000d003ff0075a7 */ /* 0x000e640008001004 */
[----:B-1----:R-:W-:Y:S05]  /*30a0*/  @P0 BRA `(.L_x_55) ;  /* 0x0000000000080947 */ /* 0x002fea0003800000 */
[----:B------:R-:W1:Y:S02]  /*30b0*/  SYNCS.PHASECHK.TRANS64.TRYWAIT P0, [UR4+0xd0], R3 ;  /* 0x0000d003ff0075a7 */ /* 0x000e640008001104 */
[----:B-1----:R-:W-:Y:S05]  /*30c0*/  @!P0 BRA `(.L_x_56) ;  /* 0x0000008c004c8947 */ /* 0x002fea0003800000 */
.L_x_55:
[----:B------:R-:W-:-:S04]  /*30d0*/  UIADD3 UR7, UPT, UPT, UR5, 0x1, URZ ;  /* 0x0000000105077890 */ /* 0x000fc8000fffe0ff */
[----:B------:R-:W-:-:S04]  /*30e0*/  UISETP.NE.AND UP0, UPT, UR7, 0x2, UPT ;  /* 0x000000020700788c */ /* 0x000fc8000bf05270 */
[----:B------:R-:W-:Y:S02]  /*30f0*/  USEL UR8, URZ, 0x1, UP0 ;  /* 0x00000001ff087887 */ /* 0x000fe40008000000 */
[----:B------:R-:W-:-:S04]  /*3100*/  USEL UR7, UR7, URZ, UP0 ;  /* 0x000000ff07077287 */ /* 0x000fc80008000000 */
[----:B------:R-:W-:Y:S01]  /*3110*/  ULEA UR7, UR7, UR6, 0x3 ;  /* 0x0000000607077291 */ /* 0x000fe2000f8e18ff */
[----:B-1----:R-:W-:-:S04]  /*3120*/  LOP3.LUT R3, R12, UR8, RZ, 0x3c, !PT ;  /* 0x000000080c037c12 */ /* 0x002fc8000f8e3cff */
[----:B------:R-:W-:-:S04]  /*3130*/  SHF.L.U32 R0, R3, 0x1f, RZ ;  /* 0x0000001f03007819 */ /* 0x000fc800000006ff */
[----:B------:R-:W1:Y:S02]  /*3140*/  SYNCS.PHASECHK.TRANS64 P0, [UR7+0xd0], R0 ;  /* 0x0000d000ff0075a7 */ /* 0x000e640008001007 */
[----:B-1----:R-:W-:Y:S05]  /*3150*/  @P0 EXIT ;  /* 0x000000000000094d */ /* 0x002fea0003800000 */
[----:B------:R-:W-:Y:S02]  /*3160*/  SHF.L.U32 R3, R3, 0x1f, RZ ;  /* 0x0000001f03037819 */ /* 0x000fe400000006ff */
[----:B------:R-:W-:-:S07]  /*3170*/  MOV R0, UR7 ;  /* 0x0000000700007c02 */ /* 0x000fce0008000f00 */
.L_x_57:
[----:B-1----:R1:W2:Y:S02]  /*3180*/  SYNCS.PHASECHK.TRANS64.TRYWAIT P0, [R0+URZ+0xd0], R3 ;  /* 0x0000d003000075a7 */ /* 0x0022a400080011ff */
[----:B--2---:R-:W-:Y:S05]  /*3190*/  @!P0 NANOSLEEP.SYNCS 0x989680 ;  /* 0x009896800000895d */ /* 0x004fea0003900000 */
[----:B------:R-:W2:Y:S02]  /*31a0*/  @!P0 SYNCS.PHASECHK.TRANS64 P0, [R0+URZ+0xd0], R3 ;  /* 0x0000d003000085a7 */ /* 0x000ea400080010ff */
[----:B--2---:R-:W-:Y:S05]  /*31b0*/  @P0 EXIT ;  /* 0x000000000000094d */ /* 0x004fea0003800000 */
[----:B------:R-:W-:Y:S05]  /*31c0*/  BRA `(.L_x_57) ;  /* 0xfffffffc00ec7947 */ /* 0x000fea000383ffff */
.L_x_50:
[----:B------:R-:W-:Y:S05]  /*31d0*/  BRA.U UP4, `(.L_x_58) ;  /* 0x0000000d04407547 */ /* 0x000fea000b800000 */
[----:B------:R-:W1:Y:S01]  /*31e0*/  S2UR UR7, SR_CgaCtaId ;  /* 0x00000000000779c3 */ /* 0x000e620000008800 */
[----:B------:R-:W-:Y:S01]  /*31f0*/  UMOV UR4, 0x40 ;  /* 0x0000004000047882 */ /* 0x000fe20000000000 */
[----:B------:R-:W-:Y:S01]  /*3200*/  NOP ;  /* 0x0000000000007918 */ /* 0x000fe20000000000 */
[----:B------:R-:W-:Y:S01]  /*3210*/  UMOV UR6, 0x400 ;  /* 0x0000040000067882 */ /* 0x000fe20000000000 */
[----:B-1----:R-:W-:Y:S02]  /*3220*/  ULEA UR5, UR7, UR4, 0x18 ;  /* 0x0000000407057291 */ /* 0x002fe4000f8ec0ff */
[----:B------:R-:W-:-:S07]  /*3230*/  ULEA UR6, UR7, UR6, 0x18 ;  /* 0x0000000607067291 */ /* 0x000fce000f8ec0ff */
[----:B------:R-:W1:Y:S02]  /*3240*/  LDS.U8 R0, [UR5+0x1c] ;  /* 0x00001c05ff007984 */ /* 0x000e640008000000 */
[----:B-1----:R-:W-:-:S13]  /*3250*/  ISETP.NE.AND P0, PT, R0, RZ, PT ;  /* 0x000000ff0000720c */ /* 0x002fda0003f05270 */
[----:B------:R-:W-:Y:S05]  /*3260*/  @P0 BRA `(.L_x_59) ;  /* 0x0000000000580947 */ /* 0x000fea0003800000 */
[----:B------:R-:W-:-:S13]  /*3270*/  ELECT P0, URZ, PT ;  /* 0x0000000000ff782f */ /* 0x000fda0003800000 */
[----:B------:R-:W-:Y:S05]  /*3280*/  @!P0 BRA `(.L_x_60) ;  /* 0x0000000000608947 */ /* 0x000fea0003800000 */
[----:B------:R-:W-:Y:S01]  /*3290*/  UMOV UR4, 0x10 ;  /* 0x0000001000047882 */ /* 0x000fe20000000000 */
[----:B------:R-:W-:Y:S01]  /*32a0*/  HFMA2 R0, -RZ, RZ, 0, 5.9604644775390625e-08 ;  /* 0x00000001ff007431 */ /* 0x000fe200000001ff */
[----:B------:R-:W-:-:S03]  /*32b0*/  MOV R3, 0xffff ;  /* 0x0000ffff00037802 */ /* 0x000fc60000000f00 */
[----:B------:R-:W-:Y:S04]  /*32c0*/  DEPBAR.LE SB1, 0x36 ;  /* 0x00009d800000791a */ /* 0x000fe80000000000 */
[----:B------:R-:W1:Y:S02]  /*32d0*/  UTCATOMSWS.FIND_AND_SET.ALIGN UP0, UR4, UR4 ;  /* 0x00000004000475e3 */ /* 0x000e640008000800 */
[----:B-1----:R-:W-:Y:S01]  /*32e0*/  MOV R4, UR4 ;  /* 0x0000000400047c02 */ /* 0x002fe20008000f00 */
[----:B------:R-:W-:Y:S06]  /*32f0*/  BRA.U UP0, `(.L_x_61) ;  /* 0x0000000100187547 */ /* 0x000fec000b800000 */
.L_x_62:
[----:B------:R-:W-:Y:S05]  /*3300*/  NANOSLEEP 0x64 ;  /* 0x000000640000795d */ /* 0x000fea0003800000 */
[----:B------:R-:W-:-:S05]  /*3310*/  UMOV UR4, 0x10 ;  /* 0x0000001000047882 */ /* 0x000fca0000000000 */
[----:B------:R-:W-:Y:S04]  /*3320*/  DEPBAR.LE SB1, 0x36 ;  /* 0x00009d800000791a */ /* 0x000fe80000000000 */
[----:B------:R-:W1:Y:S02]  /*3330*/  UTCATOMSWS.FIND_AND_SET.ALIGN UP0, UR4, UR4 ;  /* 0x00000004000475e3 */ /* 0x000e640008000800 */
[----:B-1----:R-:W-:Y:S01]  /*3340*/  MOV R4, UR4 ;  /* 0x0000000400047c02 */ /* 0x002fe20008000f00 */
[----:B------:R-:W-:Y:S05]  /*3350*/  BRA.U !UP0, `(.L_x_62) ;  /* 0xfffffffd08e87547 */ /* 0x000fea000b83ffff */
.L_x_61:
[-C--:B------:R-:W-:Y:S02]  /*3360*/  SHF.L.U32 R3, R3, R4.reuse, RZ ;  /* 0x0000000403037219 */ /* 0x080fe400000006ff */
[----:B------:R-:W-:Y:S01]  /*3370*/  SHF.L.U32 R0, R0, R4, RZ ;  /* 0x0000000400007219 */ /* 0x000fe200000006ff */
[----:B------:R-:W-:Y:S02]  /*3380*/  IMAD.SHL.U32 R4, R4, 0x20, RZ ;  /* 0x0000002004047824 */ /* 0x000fe400078e00ff */
[----:B------:R1:W-:Y:S04]  /*3390*/  ATOMS.OR RZ, [UR5+0x14], R3 ;  /* 0x00001403ffff798c */ /* 0x0003e8000b000005 */
[----:B------:R1:W-:Y:S04]  /*33a0*/  ATOMS.OR RZ, [UR5+0x18], R0 ;  /* 0x00001800ffff798c */ /* 0x0003e8000b000005 */
[----:B------:R1:W-:Y:S01]  /*33b0*/  STS [UR6+0x150], R4 ;  /* 0x00015004ff007988 */ /* 0x0003e20008000806 */
[----:B------:R-:W-:Y:S05]  /*33c0*/  BRA `(.L_x_60) ;  /* 0x0000000000107947 */ /* 0x000fea0003800000 */
.L_x_59:
[----:B------:R-:W-:Y:S02]  /*33d0*/  MOV R0, 0xffffffff ;  /* 0xffffffff00007802 */ /* 0x000fe40000000f00 */
[----:B------:R-:W-:-:S03]  /*33e0*/  MOV R4, 0x3410 ;  /* 0x0000341000047802 */ /* 0x000fc60000000f00 */
[----:B------:R1:W-:Y:S04]  /*33f0*/  STS [UR6+0x150], R0 ;  /* 0x00015000ff007988 */ /* 0x0003e80008000806 */
[----:B-1---5:R-:W-:Y:S05]  /*3400*/  CALL.REL.NOINC `($__internal_1_$__cuda_sm10x_tcgen05_guardrail_trap_phase_invalid_during_alloc) ;  /* 0x0000009000607944 */ /* 0x022fea0003c00000 */
.L_x_60:
[----:B------:R-:W-:Y:S05]  /*3410*/  WARPSYNC.ALL ;  /* 0x0000000000007948 */ /* 0x000fea0003800000 */
[----:B------:R-:W2:Y:S01]  /*3420*/  S2UR UR4, SR_CgaCtaId ;  /* 0x00000000000479c3 */ /* 0x000ea20000008800 */
[----:B------:R-:W-:Y:S01]  /*3430*/  UMOV UR17, 0x400 ;  /* 0x0000040000117882 */ /* 0x000fe20000000000 */
[----:B------:R-:W-:-:S06]  /*3440*/  NOP ;  /* 0x0000000000007918 */ /* 0x000fcc0000000000 */
[----:B------:R-:W-:Y:S06]  /*3450*/  BAR.ARV 0x6, 0xa0 ;  /* 0x0182800000007b1d */ /* 0x000fec0000002000 */
[----:B------:R-:W3:Y:S01]  /*3460*/  LDCU UR5, c[0x0][0x38c] ;  /* 0x00007180ff0577ac */ /* 0x000ee20008000800 */
[----:B------:R-:W-:Y:S01]  /*3470*/  LOP3.LUT R2, R2, 0xffff, RZ, 0xc0, !PT ;  /* 0x0000ffff02027812 */ /* 0x000fe200078ec0ff */
[----:B------:R-:W-:Y:S01]  /*3480*/  IMAD.MOV.U32 R11, RZ, RZ, 0x1 ;  /* 0x00000001ff0b7424 */ /* 0x000fe200078e00ff */
[----:B------:R-:W-:Y:S01]  /*3490*/  CS2R R8, SRZ ;  /* 0x0000000000087805 */ /* 0x000fe2000001ff00 */
[----:B------:R-:W4:Y:S01]  /*34a0*/  LDCU UR8, c[0x0][0x38c] ;  /* 0x00007180ff0877ac */ /* 0x000f220008000800 */
[----:B------:R-:W-:Y:S01]  /*34b0*/  R2UR UR19, R2 ;  /* 0x00000000021372ca */ /* 0x000fe200000e0000 */
[----:B------:R-:W-:Y:S01]  /*34c0*/  IMAD.MOV.U32 R10, RZ, RZ, RZ ;  /* 0x000000ffff0a7224 */ /* 0x000fe200078e00ff */
[----:B------:R-:W-:Y:S01]  /*34d0*/  UMOV UR23, URZ ;  /* 0x000000ff00177c82 */ /* 0x000fe20008000000 */
[----:B------:R-:W-:Y:S01]  /*34e0*/  UMOV UR14, URZ ;  /* 0x000000ff000e7c82 */ /* 0x000fe20008000000 */
[----:B--2---:R-:W-:Y:S01]  /*34f0*/  ULEA UR17, UR4, UR17, 0x18 ;  /* 0x0000001104117291 */ /* 0x004fe2000f8ec0ff */
[----:B------:R-:W-:Y:S01]  /*3500*/  UMOV UR26, 0x0 ;  /* 0x00000000001a7882 */ /* 0x000fe20000000000 */
[----:B------:R-:W-:-:S02]  /*3510*/  UMOV UR27, 0x8400010 ;  /* 0x08400010001b7882 */ /* 0x000fc40000000000 */
[----:B------:R-:W-:Y:S02]  /*3520*/  UIADD3 UR6, UPT, UPT, UR17, 0xc400, URZ ;  /* 0x0000c40011067890 */ /* 0x000fe4000fffe0ff */
[----:B------:R-:W-:Y:S02]  /*3530*/  UIADD3 UR7, UPT, UPT, UR17, 0x1a400, URZ ;  /* 0x0001a40011077890 */ /* 0x000fe4000fffe0ff */
[----:B---3--:R-:W-:Y:S01]  /*3540*/  UIADD3 UR5, UPT, UPT, UR5, 0x3f, URZ ;  /* 0x0000003f05057890 */ /* 0x008fe2000fffe0ff */
[----:B-1----:R-:W1:Y:S01]  /*3550*/  LDS R0, [UR17+0x150] ;  /* 0x00015011ff007984 */ /* 0x002e620008000800 */
[----:B------:R-:W-:Y:S02]  /*3560*/  USHF.R.U32.HI UR6, URZ, 0x4, UR6 ;  /* 0x00000004ff067899 */ /* 0x000fe40008011606 */
[----:B------:R-:W-:Y:S02]  /*3570*/  USHF.R.S32.HI UR4, URZ, 0x1f, UR5 ;  /* 0x0000001fff047899 */ /* 0x000fe40008011405 */
[----:B------:R-:W-:-:S02]  /*3580*/  ULOP3.LUT UR6, UR6, 0x3fff, URZ, 0xc0, !UPT ;  /* 0x00003fff06067892 */ /* 0x000fc4000f8ec0ff */
[----:B------:R-:W-:Y:S02]  /*3590*/  ULEA.HI UR4, UR4, UR5, URZ, 0x6 ;  /* 0x0000000504047291 */ /* 0x000fe4000f8f30ff */
[----:B------:R-:W-:Y:S02]  /*35a0*/  USHF.R.U32.HI UR5, URZ, 0x4, UR7 ;  /* 0x00000004ff057899 */ /* 0x000fe40008011607 */
[----:B------:R-:W-:Y:S02]  /*35b0*/  USHF.R.S32.HI UR28, URZ, 0x6, UR4 ;  /* 0x00000006ff1c7899 */ /* 0x000fe40008011404 */
[----:B------:R-:W-:Y:S02]  /*35c0*/  ULOP3.LUT UR5, UR5, 0x3fff, URZ, 0xc0, !UPT ;  /* 0x00003fff05057892 */ /* 0x000fe4000f8ec0ff */
[----:B------:R-:W-:Y:S02]  /*35d0*/  UISETP.LT.AND UP0, UPT, UR28, 0x1, UPT ;  /* 0x000000011c00788c */ /* 0x000fe4000bf01270 */
[----:B------:R-:W-:-:S02]  /*35e0*/  ULOP3.LUT UR20, UR6, 0x10000, URZ, 0xfc, !UPT ;  /* 0x0001000006147892 */ /* 0x000fc4000f8efcff */
[----:B------:R-:W-:Y:S02]  /*35f0*/  USEL UR29, UR28, 0x1, !UP0 ;  /* 0x000000011c1d7887 */ /* 0x000fe4000c000000 */
[----:B------:R-:W-:Y:S02]  /*3600*/  ULOP3.LUT UR21, UR5, 0x10000, URZ, 0xfc, !UPT ;  /* 0x0001000005157892 */ /* 0x000fe4000f8efcff */
[----:B------:R-:W-:Y:S02]  /*3610*/  UIADD3 UR29, UPT, UPT, -UR29, URZ, URZ ;  /* 0x000000ff1d1d7290 */ /* 0x000fe4000fffe1ff */
[----:B----4-:R-:W-:Y:S01]  /*3620*/  UISETP.GE.AND UP4, UPT, UR8, 0x1, UPT ;  /* 0x000000010800788c */ /* 0x010fe2000bf86270 */
[----:B------:R-:W-:Y:S01]  /*3630*/  UMOV UR24, 0x0 ;  /* 0x0000000000187882 */ /* 0x000fe20000000000 */
[----:B------:R-:W-:Y:S01]  /*3640*/  UMOV UR25, 0x8400010 ;  /* 0x0840001000197882 */ /* 0x000fe20000000000 */
[----:B-1----:R-:W-:-:S15]  /*3650*/  R2UR UR30, R0 ;  /* 0x00000000001e72ca */ /* 0x002fde00000e0000 */
.L_x_69:
[----:B------:R-:W-:Y:S02]  /*3660*/  LEA R0, R10, UR17, 0x3 ;  /* 0x000000110a007c11 */ /* 0x000fe4000f8e18ff */
[----:B------:R-:W-:Y:S02]  /*3670*/  SHF.L.U32 R5, R9, 0x1f, RZ ;  /* 0x0000001f09057819 */ /* 0x000fe400000006ff */
[----:B------:R-:W-:Y:S01]  /*3680*/  PLOP3.LUT P0, PT, PT, PT, UP4, 0x80, 0x8 ;  /* 0x000000000008781c */ /* 0x000fe20003f0f048 */
[----:B------:R-:W-:Y:S01]  /*3690*/  VIADD R3, R0, 0xd0 ;  /* 0x000000d000037836 */ /* 0x000fe20000000000 */
[----:B-1----:R-:W1:Y:S02]  /*36a0*/  SYNCS.PHASECHK.TRANS64.TRYWAIT P1, [R0+URZ+0xc0], R5 ;  /* 0x0000c005000075a7 */ /* 0x002e6400080211ff */
[----:B-1-3--:R-:W-:Y:S09]  /*36b0*/  @!P1 BRA `(.L_x_63) ;  /* 0x0000008400e89947 */ /* 0x00aff20003800000 */
.L_x_157:
[----:B------:R-:W-:Y:S01]  /*36c0*/  LEA R4, R10, UR17, 0x4 ;  /* 0x000000110a047c11 */ /* 0x000fe2000f8e20ff */
[----:B------:R-:W-:Y:S01]  /*36d0*/  @UP4 ULEA UR4, UR14, UR17, 0x3 ;  /* 0x000000110e044291 */ /* 0x000fe2000f8e18ff */
[----:B------:R-:W-:Y:S01]  /*36e0*/  PLOP3.LUT P2, PT, PT, PT, PT, 0x80, 0x8 ;  /* 0x000000000008781c */ /* 0x000fe20003f4f070 */
[----:B------:R-:W-:Y:S01]  /*36f0*/  ULEA UR22, UR23, UR17, 0x3 ;  /* 0x0000001117167291 */ /* 0x000fe2000f8e18ff */
[----:B------:R-:W-:Y:S01]  /*3700*/  PRMT R3, RZ, 0x654, R3 ;  /* 0x00000654ff037816 */ /* 0x000fe20000000003 */
[----:B------:R-:W-:Y:S01]  /*3710*/  ULEA UR18, UR23, UR30, 0x8 ;  /* 0x0000001e17127291 */ /* 0x000fe2000f8e40ff */
[----:B-1----:R-:W1:Y:S01]  /*3720*/  LDS.128 R4, [R4+0x130] ;  /* 0x0001300004047984 */ /* 0x002e620000000c00 */
[----:B------:R-:W-:Y:S02]  /*3730*/  @P0 SHF.L.U32 R2, R8, 0x1f, RZ ;  /* 0x0000001f08020819 */ /* 0x000fe400000006ff */
[----:B------:R-:W-:Y:S01]  /*3740*/  SHF.L.U32 R0, R11, 0x1f, RZ ;  /* 0x0000001f0b007819 */ /* 0x000fe200000006ff */
[----:B------:R-:W-:Y:S01]  /*3750*/  @!PT LDS RZ, [RZ] ;  /* 0x00000000fffff984 */ /* 0x000fe20000000800 */
[----:B------:R-:W-:Y:S01]  /*3760*/  @!PT LDS RZ, [RZ] ;  /* 0x00000000fffff984 */ /* 0x000fe20000000800 */
[----:B------:R-:W-:Y:S01]  /*3770*/  @!PT LDS RZ, [RZ] ;  /* 0x00000000fffff984 */ /* 0x000fe20000000800 */
[----:B------:R-:W-:Y:S01]  /*3780*/  @!PT LDS RZ, [RZ] ;  /* 0x00000000fffff984 */ /* 0x000fe20000000800 */
[----:B------:R2:W-:Y:S06]  /*3790*/  MEMBAR.ALL.CTA ;  /* 0x0000000000007992 */ /* 0x0005ec0000008000 */
[----:B--2---:R-:W2:Y:S02]  /*37a0*/  FENCE.VIEW.ASYNC.S ;  /* 0x00000000000073c6 */ /* 0x004ea40000000000 */
[----:B--2---:R2:W-:Y:S01]  /*37b0*/  SYNCS.ARRIVE.TRANS64.RED.A1T0 RZ, [R3+URZ], RZ ;  /* 0x000000ff03ff79a7 */ /* 0x0045e200081004ff */
[----:B------:R2:W3:Y:S01]  /*37c0*/  @P0 SYNCS.PHASECHK.TRANS64.TRYWAIT P2, [UR4], R2 ;  /* 0x00000002ff0005a7 */ /* 0x0004e20008041104 */
[----:B-1----:R-:W-:Y:S01]  /*37d0*/  LOP3.LUT P1, RZ, R6, 0x1, RZ, 0xc0, !PT ;  /* 0x0000000106ff7812 */ /* 0x002fe2000782c0ff */
[----:B------:R-:W1:Y:S02]  /*37e0*/  SYNCS.PHASECHK.TRANS64.TRYWAIT P0, [UR22+0xf0], R0 ;  /* 0x0000f000ff0075a7 */ /* 0x000e640008001116 */
[----:B-123--:R-:W-:Y:S10]  /*37f0*/  @!P0 BRA `(.L_x_64) ;  /* 0x0000008400ac8947 */ /* 0x00eff40003800000 */
.L_x_159:
[----:B------:R-:W-:Y:S01]  /*3800*/  IADD3 R10, PT, PT, R10, 0x1, RZ ;  /* 0x000000010a0a7810 */ /* 0x000fe20007ffe0ff */
[----:B------:R-:W-:Y:S06]  /*3810*/  BRA.U !UP4, `(.L_x_65) ;  /* 0x000000010c987547 */ /* 0x000fec000b800000 */
[----:B------:R-:W-:Y:S01]  /*3820*/  UPLOP3.LUT UP2, UPT, UPT, UPT, UPT, 0x40, 0x4 ;  /* 0x000000000004789c */ /* 0x000fe20003f4e870 */
[----:B------:R-:W-:Y:S01]  /*3830*/  UMOV UR16, UR29 ;  /* 0x0000001d00107c82 */ /* 0x000fe20008000000 */
[----:B------:R-:W-:Y:S01]  /*3840*/  UMOV UR15, UR28 ;  /* 0x0000001c000f7c82 */ /* 0x000fe20008000000 */
[----:B------:R-:W-:-:S08]  /*3850*/  UMOV UR6, UR14 ;  /* 0x0000000e00067c82 */ /* 0x000fd00008000000 */
.L_x_68:
[----:B------:R-:W-:Y:S02]  /*3860*/  UIADD3 UR16, UPT, UPT, UR16, 0x1, URZ ;  /* 0x0000000110107890 */ /* 0x000fe4000fffe0ff */
[----:B--2---:R-:W-:Y:S02]  /*3870*/  ULEA UR5, UR6, UR17, 0x3 ;  /* 0x0000001106057291 */ /* 0x004fe4000f8e18ff */
[----:B------:R-:W-:Y:S01]  /*3880*/  UISETP.NE.AND UP3, UPT, UR16, URZ, UPT ;  /* 0x000000ff1000728c */ /* 0x000fe2000bf65270 */
[----:B---3--:R-:W-:Y:S10]  /*3890*/  @P2 BRA `(.L_x_66) ;  /* 0x00000000000c2947 */ /* 0x008ff40003800000 */
[----:B-1----:R-:W-:Y:S04]  /*38a0*/  SHF.L.U32 R3, R8, 0x1f, RZ ;  /* 0x0000001f08037819 */ /* 0x002fe800000006ff */
[----:B------:R-:W1:Y:S02]  /*38b0*/  SYNCS.PHASECHK.TRANS64.TRYWAIT P0, [UR5], R3 ;  /* 0x00000003ff0075a7 */ /* 0x000e640008001105 */
[----:B-1----:R-:W-:Y:S05]  /*38c0*/  @!P0 BRA `(.L_x_67) ;  /* 0x0000008400908947 */ /* 0x002fea0003800000 */
.L_x_66:
[----:B------:R-:W-:Y:S01]  /*38d0*/  UISETP.NE.AND UP0, UPT, UR15, 0x1, UPT ;  /* 0x000000010f00788c */ /* 0x000fe2000bf05270 */
[----:B------:R-:W-:Y:S01]  /*38e0*/  PLOP3.LUT P2, PT, PT, PT, PT, 0x80, 0x8 ;  /* 0x000000000008781c */ /* 0x000fe20003f4f070 */
[----:B------:R-:W-:Y:S02]  /*38f0*/  UIADD3 UR4, UPT, UPT, UR6, 0x1, URZ ;  /* 0x0000000106047890 */ /* 0x000fe4000fffe0ff */
[----:B------:R-:W-:Y:S02]  /*3900*/  ULEA UR12, UR6, UR21, 0xa ;  /* 0x00000015060c7291 */ /* 0x000fe4000f8e50ff */
[----:B------:R-:W-:Y:S01]  /*3910*/  UISETP.NE.AND UP1, UPT, UR4, 0x7, UPT ;  /* 0x000000070400788c */ /* 0x000fe2000bf25270 */
[----:B------:R-:W-:Y:S01]  /*3920*/  PLOP3.LUT P0, PT, PT, PT, UP0, 0x80, 0x8 ;  /* 0x000000000008781c */ /* 0x000fe20003f0f008 */
[----:B------:R-:W-:Y:S02]  /*3930*/  UIADD3 UR10, UPT, UPT, UR12, 0x2, URZ ;  /* 0x000000020c0a7890 */ /* 0x000fe4000fffe0ff */
[----:B------:R-:W-:Y:S02]  /*3940*/  USEL UR7, URZ, 0x1, UP1 ;  /* 0x00000001ff077887 */ /* 0x000fe40008800000 */
[----:B------:R-:W-:Y:S02]  /*3950*/  USEL UR14, UR4, URZ, UP1 ;  /* 0x000000ff040e7287 */ /* 0x000fe40008800000 */
[----:B------:R-:W-:Y:S02]  /*3960*/  UIADD3 UR15, UPT, UPT, UR15, -0x1, URZ ;  /* 0xffffffff0f0f7890 */ /* 0x000fe4000fffe0ff */
[----:B------:R-:W-:Y:S01]  /*3970*/  @UP0 ULEA UR4, UR14, UR17, 0x3 ;  /* 0x000000110e040291 */ /* 0x000fe2000f8e18ff */
[----:B------:R-:W-:Y:S01]  /*3980*/  LOP3.LUT R8, R8, UR7, RZ, 0x3c, !PT ;  /* 0x0000000708087c12 */ /* 0x000fe2000f8e3cff */
[----:B------:R-:W-:Y:S01]  /*3990*/  UIADD3 UR7, UPT, UPT, UR5, 0x38, URZ ;  /* 0x0000003805077890 */ /* 0x000fe2000fffe0ff */
[----:B------:R-:W-:Y:S02]  /*39a0*/  UMOV UR13, 0x80004020 ;  /* 0x80004020000d7882 */ /* 0x000fe40000000000 */
[----:B-1----:R-:W-:Y:S01]  /*39b0*/  @P0 SHF.L.U32 R0, R8, 0x1f, RZ ;  /* 0x0000001f08000819 */ /* 0x002fe200000006ff */
[----:B------:R-:W-:Y:S01]  /*39c0*/  UMOV UR5, 0x80004020 ;  /* 0x8000402000057882 */ /* 0x000fe20000000000 */
[----:B------:R-:W-:Y:S01]  /*39d0*/  UMOV UR11, 0x80004020 ;  /* 0x80004020000b7882 */ /* 0x000fe20000000000 */
[----:B------:R-:W-:Y:S01]  /*39e0*/  UMOV UR9, 0x80004020 ;  /* 0x8000402000097882 */ /* 0x000fe20000000000 */
[----:B------:R2:W3:Y:S01]  /*39f0*/  @P0 SYNCS.PHASECHK.TRANS64.TRYWAIT P2, [UR4], R0 ;  /* 0x00000000ff0005a7 */ /* 0x0004e20008041104 */
[----:B------:R-:W-:Y:S03]  /*3a00*/  ULEA UR4, UR6, UR20, 0x9 ;  /* 0x0000001406047291 */ /* 0x000fe6000f8e48ff */
[----:B------:R-:W-:Y:S01]  /*3a10*/  UMOV UR6, UR14 ;  /* 0x0000000e00067c82 */ /* 0x000fe20008000000 */
[----:B------:R-:W-:Y:S05]  /*3a20*/  UIADD3 UR8, UPT, UPT, UR4, 0x2, URZ ;  /* 0x0000000204087890 */ /* 0x000fea000fffe0ff */
[----:B------:R2:W-:Y:S01]  /*3a30*/  UTCQMMA gdesc[UR4], gdesc[UR12], tmem[UR18], tmem[UR26], idesc[UR27], UP2 ;  /* 0x00ff1a0c040075ea */ /* 0x0005e20009000312 */
[----:B------:R-:W-:Y:S03]  /*3a40*/  UPLOP3.LUT UP2, UPT, UPT, UPT, UPT, 0x80, 0x8 ;  /* 0x000000000008789c */ /* 0x000fe60003f4f070 */
[----:B------:R2:W-:Y:S01]  /*3a50*/  UTCQMMA gdesc[UR8], gdesc[UR10], tmem[UR18], tmem[UR24], idesc[UR25], UPT ;  /* 0x00ff180a080075ea */ /* 0x0005e2000b800312 */
[----:B------:R2:W-:Y:S01]  /*3a60*/  UTCBAR.MULTICAST [UR7], URZ, UR19 ;  /* 0x000000ff070073e9 */ /* 0x0005e20008000813 */
[----:B------:R-:W-:Y:S06]  /*3a70*/  BRA.U UP3, `(.L_x_68) ;  /* 0xfffffffd03787547 */ /* 0x000fec000b83ffff */
.L_x_65:
[----:B--2---:R-:W-:Y:S01]  /*3a80*/  UIADD3 UR4, UPT, UPT, UR23, 0x1, URZ ;  /* 0x0000000117047890 */ /* 0x004fe2000fffe0ff */
[C---:B------:R-:W-:Y:S01]  /*3a90*/  ISETP.NE.AND P0, PT, R10.reuse, 0x2, PT ;  /* 0x000000020a00780c */ /* 0x040fe20003f05270 */
[----:B------:R-:W-:Y:S02]  /*3aa0*/  UIADD3 UR5, UPT, UPT, UR22, 0xe0, URZ ;  /* 0x000000e016057890 */ /* 0x000fe4000fffe0ff */
[----:B------:R-:W-:Y:S01]  /*3ab0*/  UISETP.NE.AND UP0, UPT, UR4, 0x2, UPT ;  /* 0x000000020400788c */ /* 0x000fe2000bf05270 */
[----:B-1----:R-:W-:Y:S02]  /*3ac0*/  SEL R0, RZ, 0x1, P0 ;  /* 0x00000001ff007807 */ /* 0x002fe40000000000 */
[----:B------:R-:W-:Y:S01]  /*3ad0*/  SEL R10, R10, RZ, P0 ;  /* 0x000000ff0a0a7207 */ /* 0x000fe20000000000 */
[----:B------:R-:W-:Y:S01]  /*3ae0*/  USEL UR6, URZ, 0x1, UP0 ;  /* 0x00000001ff067887 */ /* 0x000fe20008000000 */
[----:B------:R-:W-:Y:S01]  /*3af0*/  LOP3.LUT R9, R9, R0, RZ, 0x3c, !PT ;  /* 0x0000000009097212 */ /* 0x000fe200078e3cff */
[----:B------:R-:W-:Y:S01]  /*3b00*/  USEL UR23, UR4, URZ, UP0 ;  /* 0x000000ff04177287 */ /* 0x000fe20008000000 */
[----:B------:R1:W-:Y:S03]  /*3b10*/  UTCBAR [UR5], URZ ;  /* 0x000000ff050073e9 */ /* 0x0003e600080000ff */
[----:B------:R-:W-:Y:S01]  /*3b20*/  LOP3.LUT R11, R11, UR6, RZ, 0x3c, !PT ;  /* 0x000000060b0b7c12 */ /* 0x000fe2000f8e3cff */
[----:B------:R-:W-:Y:S07]  /*3b30*/  @P1 BRA `(.L_x_69) ;  /* 0xfffffff800c81947 */ /* 0x000fee000383ffff */
[----:B------:R-:W2:Y:S01]  /*3b40*/  S2UR UR7, SR_CgaCtaId ;  /* 0x00000000000779c3 */ /* 0x000ea20000008800 */
[----:B------:R-:W-:Y:S01]  /*3b50*/  ELECT P0, URZ, PT ;  /* 0x0000000000ff782f */ /* 0x000fe20003800000 */
[----:B------:R-:W-:Y:S01]  /*3b60*/  IMAD.MOV.U32 R0, RZ, RZ, 0x1 ;  /* 0x00000001ff007424 */ /* 0x000fe200078e00ff */
[----:B------:R-:W-:Y:S01]  /*3b70*/  UIADD3 UR17, UPT, UPT, UR17, 0xf0, URZ ;  /* 0x000000f011117890 */ /* 0x000fe2000fffe0ff */
[----:B------:R-:W-:Y:S01]  /*3b80*/  SHF.L.U32 R3, R11, 0x1f, RZ ;  /* 0x0000001f0b037819 */ /* 0x000fe200000006ff */
[----:B------:R-:W-:-:S03]  /*3b90*/  UMOV UR4, 0x40 ;  /* 0x0000004000047882 */ /* 0x000fc60000000000 */
[----:B------:R-:W-:Y:S01]  /*3ba0*/  UVIRTCOUNT.DEALLOC.SMPOOL 0x80 ;  /* 0x000000800000784c */ /* 0x000fe20000000000 */
[----:B--2---:R-:W-:Y:S02]  /*3bb0*/  ULEA UR7, UR7, UR4, 0x18 ;  /* 0x0000000407077291 */ /* 0x004fe4000f8ec0ff */
[----:B------:R-:W-:-:S07]  /*3bc0*/  ULEA UR4, UR23, UR17, 0x3 ;  /* 0x0000001117047291 */ /* 0x000fce000f8e18ff */
[----:B------:R2:W-:Y:S02]  /*3bd0*/  @P0 STS.U8 [UR7+0x1c], R0 ;  /* 0x00001c00ff000988 */ /* 0x0005e40008000007 */
[----:B------:R-:W4:Y:S02]  /*3be0*/  SYNCS.PHASECHK.TRANS64.TRYWAIT P0, [UR4], R3 ;  /* 0x00000003ff0075a7 */ /* 0x000f240008001104 */
[----:B--2-4-:R-:W-:Y:S05]  /*3bf0*/  @!P0 BRA `(.L_x_70) ;  /* 0x0000008000dc8947 */ /* 0x014fea0003800000 */
.L_x_162:
[----:B------:R-:W-:-:S04]  /*3c00*/  UIADD3 UR4, UPT, UPT, UR23, 0x1, URZ ;  /* 0x0000000117047890 */ /* 0x000fc8000fffe0ff */
[----:B------:R-:W-:-:S04]  /*3c10*/  UISETP.NE.AND UP0, UPT, UR4, 0x2, UPT ;  /* 0x000000020400788c */ /* 0x000fc8000bf05270 */
[----:B-1----:R-:W-:Y:S02]  /*3c20*/  USEL UR5, URZ, 0x1, UP0 ;  /* 0x00000001ff057887 */ /* 0x002fe40008000000 */
[----:B------:R-:W-:-:S04]  /*3c30*/  USEL UR4, UR4, URZ, UP0 ;  /* 0x000000ff04047287 */ /* 0x000fc80008000000 */
[----:B------:R-:W-:Y:S01]  /*3c40*/  ULEA UR4, UR4, UR17, 0x3 ;  /* 0x0000001104047291 */ /* 0x000fe2000f8e18ff */
[----:B--2---:R-:W-:-:S04]  /*3c50*/  LOP3.LUT R3, R11, UR5, RZ, 0x3c, !PT ;  /* 0x000000050b037c12 */ /* 0x004fc8000f8e3cff */
[----:B------:R-:W-:-:S04]  /*3c60*/  SHF.L.U32 R3, R3, 0x1f, RZ ;  /* 0x0000001f03037819 */ /* 0x000fc800000006ff */
[----:B------:R-:W1:Y:S02]  /*3c70*/  SYNCS.PHASECHK.TRANS64.TRYWAIT P0, [UR4], R3 ;  /* 0x00000003ff0075a7 */ /* 0x000e640008001104 */
[----:B-1----:R-:W-:Y:S05]  /*3c80*/  @!P0 BRA `(.L_x_71) ;  /* 0x0000008000d08947 */ /* 0x002fea0003800000 */
.L_x_164:
[----:B------:R-:W-:Y:S01]  /*3c90*/  NOP ;  /* 0x0000000000007918 */ /* 0x000fe20000000000 */
[----:B-1----:R-:W1:Y:S01]  /*3ca0*/  LDS R0, [UR7+0x14] ;  /* 0x00001407ff007984 */ /* 0x002e620008000800 */
[----:B------:R-:W-:Y:S01]  /*3cb0*/  ULOP3.LUT UR4, UR30, 0xffff, URZ, 0xc0, !UPT ;  /* 0x0000ffff1e047892 */ /* 0x000fe2000f8ec0ff */
[----:B------:R-:W-:Y:S01]  /*3cc0*/  UMOV UR5, 0xffff ;  /* 0x0000ffff00057882 */ /* 0x000fe20000000000 */
[----:B------:R-:W-:Y:S02]  /*3cd0*/  UMOV UR6, 0x1 ;  /* 0x0000000100067882 */ /* 0x000fe40000000000 */
[----:B------:R-:W-:-:S04]  /*3ce0*/  USHF.R.U32.HI UR4, URZ, 0x5, UR4 ;  /* 0x00000005ff047899 */ /* 0x000fc80008011604 */
[----:B------:R-:W-:Y:S02]  /*3cf0*/  USHF.L.U32 UR5, UR5, UR4, URZ ;  /* 0x0000000405057299 */ /* 0x000fe400080006ff */
[----:B------:R-:W-:-:S04]  /*3d00*/  USHF.L.U32 UR4, UR6, UR4, URZ ;  /* 0x0000000406047299 */ /* 0x000fc800080006ff */
[----:B-1----:R-:W-:-:S04]  /*3d10*/  LOP3.LUT R0, R0, UR5, RZ, 0xc0, !PT ;  /* 0x0000000500007c12 */ /* 0x002fc8000f8ec0ff */
[----:B------:R-:W-:-:S13]  /*3d20*/  ISETP.NE.AND P0, PT, R0, UR5, PT ;  /* 0x0000000500007c0c */ /* 0x000fda000bf05270 */
[----:B------:R-:W-:Y:S05]  /*3d30*/  @P0 BRA `(.L_x_72) ;  /* 0x0000000000580947 */ /* 0x000fea0003800000 */
[----:B------:R-:W1:Y:S02]  /*3d40*/  LDS R0, [UR7+0x18] ;  /* 0x00001807ff007984 */ /* 0x000e640008000800 */
[----:B-1----:R-:W-:-:S04]  /*3d50*/  LOP3.LUT R0, R0, UR4, RZ, 0xc0, !PT ;  /* 0x0000000400007c12 */ /* 0x002fc8000f8ec0ff */
[----:B------:R-:W-:-:S13]  /*3d60*/  ISETP.NE.AND P0, PT, R0, UR4, PT ;  /* 0x0000000400007c0c */ /* 0x000fda000bf05270 */
[----:B------:R-:W-:Y:S05]  /*3d70*/  @P0 BRA `(.L_x_73) ;  /* 0x00000000003c0947 */ /* 0x000fea0003800000 */
[----:B------:R-:W1:Y:S01]  /*3d80*/  S2R R2, SR_LANEID ;  /* 0x0000000000027919 */ /* 0x000e620000000000 */
[----:B------:R-:W-:Y:S01]  /*3d90*/  ULOP3.LUT UR5, URZ, UR5, URZ, 0x33, !UPT ;  /* 0x00000005ff057292 */ /* 0x000fe2000f8e33ff */
[----:B------:R-:W-:Y:S01]  /*3da0*/  LOP3.LUT R4, RZ, UR4, RZ, 0x33, !PT ;  /* 0x00000004ff047c12 */ /* 0x000fe2000f8e33ff */
[----:B------:R-:W-:Y:S02]  /*3db0*/  VOTEU.ANY UR4, UPT, PT ;  /* 0x0000000000047886 */ /* 0x000fe400038e0100 */
[----:B------:R-:W-:Y:S01]  /*3dc0*/  UFLO.U32 UR4, UR4 ;  /* 0x00000004000472bd */ /* 0x000fe200080e0000 */
[----:B------:R-:W2:Y:S01]  /*3dd0*/  REDUX UR6, R4 ;  /* 0x00000000040673c4 */ /* 0x000ea20000000000 */
[----:B------:R-:W-:-:S06]  /*3de0*/  IMAD.U32 R0, RZ, RZ, UR5 ;  /* 0x00000005ff007e24 */ /* 0x000fcc000f8e00ff */
[----:B------:R4:W-:Y:S01]  /*3df0*/  UTCATOMSWS.AND URZ, UR5 ;  /* 0x0000000500ff79e3 */ /* 0x0009e20008000000 */
[----:B------:R-:W3:Y:S01]  /*3e00*/  REDUX UR8, R0 ;  /* 0x00000000000873c4 */ /* 0x000ee20000000000 */
[----:B-1----:R-:W-:Y:S01]  /*3e10*/  ISETP.EQ.U32.AND P0, PT, R2, UR4, PT ;  /* 0x0000000402007c0c */ /* 0x002fe2000bf02070 */
[----:B--2---:R-:W-:Y:S01]  /*3e20*/  IMAD.U32 R2, RZ, RZ, UR6 ;  /* 0x00000006ff027e24 */ /* 0x004fe2000f8e00ff */
[----:B---3--:R-:W-:-:S11]  /*3e30*/  MOV R3, UR8 ;  /* 0x0000000800037c02 */ /* 0x008fd60008000f00 */
[----:B------:R4:W-:Y:S04]  /*3e40*/  @P0 ATOMS.AND RZ, [UR7+0x14], R3 ;  /* 0x00001403ffff098c */ /* 0x0009e8000a800007 */
[----:B------:R4:W-:Y:S01]  /*3e50*/  @P0 ATOMS.AND RZ, [UR7+0x18], R2 ;  /* 0x00001802ffff098c */ /* 0x0009e2000a800007 */
[----:B------:R-:W-:Y:S05]  /*3e60*/  BRA `(.L_x_74) ;  /* 0x0000000000147947 */ /* 0x000fea0003800000 */
.L_x_73:
[----:B------:R-:W-:Y:S02]  /*3e70*/  MOV R2, 0x3e90 ;  /* 0x00003e9000027802 */ /* 0x000fe40000000f00 */
[----:B---3-5:R-:W-:Y:S05]  /*3e80*/  CALL.REL.NOINC `($__internal_0_$__cuda_sm10x_tcgen05_guardrail_trap_col_being_dealloced_not_returned_by_alloc) ;  /* 0x0000008400b47944 */ /* 0x028fea0003c00000 */
[----:B------:R-:W-:Y:S05]  /*3e90*/  BRA `(.L_x_74) ;  /* 0x0000000000087947 */ /* 0x000fea0003800000 */
.L_x_72:
[----:B------:R-:W-:Y:S02]  /*3ea0*/  MOV R2, 0x3ec0 ;  /* 0x00003ec000027802 */ /* 0x000fe40000000f00 */
[----:B---3-5:R-:W-:Y:S05]  /*3eb0*/  CALL.REL.NOINC `($__internal_2_$__cuda_sm10x_tcgen05_guardrail_trap_unallocated_columns_being_dealloced) ;  /* 0x0000008400c07944 */ /* 0x028fea0003c00000 */
.L_x_74:
[----:B------:R-:W-:Y:S01]  /*3ec0*/  NOP ;  /* 0x0000000000007918 */ /* 0x000fe20000000000 */
[----:B----4-:R-:W-:Y:S05]  /*3ed0*/  EXIT ;  /* 0x000000000000794d */ /* 0x010fea0003800000 */
.L_x_58:
[----:B------:R-:W-:-:S09]  /*3ee0*/  UISETP.NE.OR UP0, UPT, UR17, 0x3, !UP3 ;  /* 0x000000031100788c */ /* 0x000fd2000df05670 */
[----:B------:R-:W-:Y:S05]  /*3ef0*/  BRA.U UP0, `(.L_x_75) ;  /* 0x0000001100587547 */ /* 0x000fea000b800000 */
[----:B------:R-:W1:Y:S01]  /*3f00*/  S2UR UR10, SR_CgaCtaId ;  /* 0x00000000000a79c3 */ /* 0x000e620000008800 */
[----:B------:R-:W2:Y:S01]  /*3f10*/  LDCU UR31, c[0x0][0x370] ;  /* 0x00006e00ff1f77ac */ /* 0x000ea20008000800 */
[----:B------:R-:W-:Y:S02]  /*3f20*/  HFMA2 R13, -RZ, RZ, 0, 0 ;  /* 0x00000000ff0d7431 */ /* 0x000fe400000001ff */
[----:B------:R-:W-:Y:S01]  /*3f30*/  IMAD.MOV.U32 R15, RZ, RZ, 0x1 ;  /* 0x00000001ff0f7424 */ /* 0x000fe200078e00ff */
[----:B------:R-:W-:Y:S01]  /*3f40*/  MOV R7, 0x2000 ;  /* 0x0000200000077802 */ /* 0x000fe20000000f00 */
[----:B------:R-:W2:Y:S01]  /*3f50*/  LDCU.128 UR44, c[0x0][0xb10] ;  /* 0x00016200ff2c77ac */ /* 0x000ea20008000c00 */
[----:B------:R-:W-:Y:S01]  /*3f60*/  IMAD.MOV.U32 R14, RZ, RZ, RZ ;  /* 0x000000ffff0e7224 */ /* 0x000fe200078e00ff */
[----:B------:R-:W3:Y:S01]  /*3f70*/  LDC.64 R16, c[0x0][0x348] ;  /* 0x0000d200ff107b82 */ /* 0x000ee20000000a00 */
[----:B------:R-:W4:Y:S01]  /*3f80*/  LDCU UR30, c[0x0][0x374] ;  /* 0x00006e80ff1e77ac */ /* 0x000f220008000800 */
[----:B------:R-:W1:Y:S06]  /*3f90*/  LDCU UR15, c[0x0][0xb0c] ;  /* 0x00016180ff0f77ac */ /* 0x000e6c0008000800 */
[----:B------:R-:W3:Y:S01]  /*3fa0*/  LDC.64 R2, c[0x0][0x888] ;  /* 0x00022200ff027b82 */ /* 0x000ee20000000a00 */
[----:B------:R-:W3:Y:S01]  /*3fb0*/  LDCU UR49, c[0x0][0xb20] ;  /* 0x00016400ff3177ac */ /* 0x000ee20008000800 */
[----:B------:R-:W3:Y:S06]  /*3fc0*/  LDCU UR4, c[0x0][0xb30] ;  /* 0x00016600ff0477ac */ /* 0x000eec0008000800 */
[----:B------:R-:W3:Y:S01]  /*3fd0*/  LDC.64 R4, c[0x0][0x890] ;  /* 0x00022400ff047b82 */ /* 0x000ee20000000a00 */
[----:B------:R-:W-:Y:S01]  /*3fe0*/  UMOV UR21, 0x400 ;  /* 0x0000040000157882 */ /* 0x000fe20000000000 */
[----:B--2---:R-:W-:-:S02]  /*3ff0*/  UIMAD.WIDE.U32 UR6, UR31, UR44, URZ ;  /* 0x0000002c1f0672a5 */ /* 0x004fc4000f8e00ff */
[----:B----4-:R-:W-:Y:S02]  /*4000*/  UIMAD.WIDE.U32 UR8, UR30, UR47, URZ ;  /* 0x0000002f1e0872a5 */ /* 0x010fe4000f8e00ff */
[----:B-1----:R-:W-:Y:S02]  /*4010*/  ULEA UR21, UR10, UR21, 0x18 ;  /* 0x000000150a157291 */ /* 0x002fe4000f8ec0ff */
[----:B------:R-:W-:Y:S02]  /*4020*/  UPLOP3.LUT UP3, UPT, UPT, UPT, UPT, 0x40, 0x4 ;  /* 0x000000000004789c */ /* 0x000fe40003f6e870 */
[----:B------:R-:W-:Y:S02]  /*4030*/  UIADD3 UR37, UPT, UPT, UR21, 0x88, URZ ;  /* 0x0000008815257890 */ /* 0x000fe4000fffe0ff */
[----:B------:R-:W-:Y:S02]  /*4040*/  UIADD3 UR33, UPT, UPT, UR21, 0x70, URZ ;  /* 0x0000007015217890 */ /* 0x000fe4000fffe0ff */
[----:B------:R-:W-:-:S02]  /*4050*/  UIADD3 UR25, UPT, UPT, UR21, 0x78, URZ ;  /* 0x0000007815197890 */ /* 0x000fc4000fffe0ff */
[----:B------:R-:W-:Y:S01]  /*4060*/  UIADD3 UR17, UPT, UPT, UR21, 0x80, URZ ;  /* 0x0000008015117890 */ /* 0x000fe2000fffe0ff */
[----:B------:R-:W-:Y:S01]  /*4070*/  UMOV UR6, UR7 ;  /* 0x0000000700067c82 */ /* 0x000fe20008000000 */
[----:B------:R-:W-:Y:S01]  /*4080*/  UMOV UR41, UR9 ;  /* 0x0000000900297c82 */ /* 0x000fe20008000000 */
[----:B------:R-:W-:Y:S02]  /*4090*/  UISETP.GE.AND UP0, UPT, UR42, 0x1, UPT ;  /* 0x000000012a00788c */ /* 0x000fe4000bf06270 */
[----:B------:R-:W-:Y:S01]  /*40a0*/  UISETP.NE.AND UP4, UPT, UR42, 0x1, UPT ;  /* 0x000000012a00788c */ /* 0x000fe2000bf85270 */
[----:B------:R-:W1:Y:S01]  /*40b0*/  LDCU.64 UR22, c[0x0][0xb28] ;  /* 0x00016500ff1677ac */ /* 0x000e620008000a00 */
[----:B------:R-:W-:Y:S02]  /*40c0*/  UISETP.NE.AND UP6, UPT, UR15, 0x1, UPT ;  /* 0x000000010f00788c */ /* 0x000fe4000bfc5270 */
[----:B------:R-:W-:Y:S02]  /*40d0*/  UISETP.NE.AND UP5, UPT, UR46, 0x1, UPT ;  /* 0x000000012e00788c */ /* 0x000fe4000bfa5270 */
[----:B------:R-:W-:-:S02]  /*40e0*/  UPRMT UR37, UR10, 0x654, UR37 ;  /* 0x000006540a257896 */ /* 0x000fc40008000025 */
[----:B------:R-:W-:Y:S02]  /*40f0*/  USHF.R.U32.HI UR43, URZ, UR45, UR6 ;  /* 0x0000002dff2b7299 */ /* 0x000fe40008011606 */
[----:B------:R-:W-:Y:S02]  /*4100*/  UPRMT UR40, UR10, 0x654, UR33 ;  /* 0x000006540a287896 */ /* 0x000fe40008000021 */
[----:B------:R-:W-:Y:S02]  /*4110*/  UPRMT UR39, UR10, 0x654, UR25 ;  /* 0x000006540a277896 */ /* 0x000fe40008000019 */
[----:B------:R-:W-:Y:S02]  /*4120*/  UPRMT UR38, UR10, 0x654, UR17 ;  /* 0x000006540a267896 */ /* 0x000fe40008000011 */
[----:B---3--:R-:W-:Y:S02]  /*4130*/  USHF.R.U32.HI UR41, URZ, UR49, UR41 ;  /* 0x00000031ff297299 */ /* 0x008fe40008011629 */
[----:B------:R-:W-:-:S11]  /*4140*/  UISETP.NE.AND UP2, UPT, UR4, 0x1, UPT ;  /* 0x000000010400788c */ /* 0x000fd6000bf45270 */
.L_x_86:
[C---:B------:R-:W-:Y:S02]  /*4150*/  LEA R12, R14.reuse, UR21, 0x3 ;  /* 0x000000150e0c7c11 */ /* 0x040fe4000f8e18ff */
[----:B------:R-:W-:Y:S02]  /*4160*/  SHF.L.U32 R9, R13, 0x1f, RZ ;  /* 0x0000001f0d097819 */ /* 0x000fe400000006ff */
[----:B------:R-:W-:Y:S02]  /*4170*/  LEA R10, R14, UR21, 0x4 ;  /* 0x000000150e0a7c11 */ /* 0x000fe4000f8e20ff */
[----:B--2---:R-:W2:Y:S02]  /*4180*/  SYNCS.PHASECHK.TRANS64.TRYWAIT P0, [R12+URZ+0xc0], R9 ;  /* 0x0000c0090c0075a7 */ /* 0x004ea400080011ff */
[----:B--2---:R-:W-:Y:S05]  /*4190*/  @!P0 BRA `(.L_x_76) ;  /* 0x0000007c00a48947 */ /* 0x004fea0003800000 */
.L_x_165:
[----:B--2---:R-:W2:Y:S01]  /*41a0*/  LDS.128 R8, [R10+0x130] ;  /* 0x000130000a087984 */ /* 0x004ea20000000c00 */
[----:B------:R-:W-:Y:S01]  /*41b0*/  UISETP.GE.AND UP0, UPT, UR42, 0x1, UPT ;  /* 0x000000012a00788c */ /* 0x000fe2000bf06270 */
[----:B------:R-:W-:Y:S01]  /*41c0*/  @!PT LDS RZ, [RZ] ;  /* 0x00000000fffff984 */ /* 0x000fe20000000800 */
[----:B------:R-:W-:Y:S01]  /*41d0*/  @!PT LDS RZ, [RZ] ;  /* 0x00000000fffff984 */ /* 0x000fe20000000800 */
[----:B------:R-:W-:Y:S01]  /*41e0*/  @!PT LDS RZ, [RZ] ;  /* 0x00000000fffff984 */ /* 0x000fe20000000800 */
[----:B------:R-:W-:Y:S01]  /*41f0*/  @!PT LDS RZ, [RZ] ;  /* 0x00000000fffff984 */ /* 0x000fe20000000800 */
[----:B------:R3:W-:Y:S06]  /*4200*/  MEMBAR.ALL.CTA ;  /* 0x0000000000007992 */ /* 0x0007ec0000008000 */
[----:B---3--:R-:W3:Y:S01]  /*4210*/  FENCE.VIEW.ASYNC.S ;  /* 0x00000000000073c6 */ /* 0x008ee20000000000 */
[----:B--2---:R-:W-:Y:S11]  /*4220*/  LOP3.LUT P0, RZ, R10, 0x1, RZ, 0xc0, !PT ;  /* 0x000000010aff7812 */ /* 0x004ff6000780c0ff */
[----:B------:R-:W-:Y:S02]  /*4230*/  @!UPT UIADD3 URZ, UPT, UPT, URZ, URZ, URZ ;  /* 0x000000fffffff290 */ /* 0x000fe4000fffe0ff */
[----:B---3--:R-:W-:Y:S01]  /*4240*/  VOTEU.ANY UP1, P0 ;  /* 0x0000000000ff7886 */ /* 0x008fe20000020100 */
[----:B------:R-:W-:Y:S11]  /*4250*/  PLOP3.LUT P0, PT, PT, PT, UP1, 0x80, 0x8 ;  /* 0x000000000008781c */ /* 0x000ff60003f0f018 */
[----:B------:R-:W-:Y:S02]  /*4260*/  @!UPT UIADD3 URZ, UPT, UPT, URZ, URZ, URZ ;  /* 0x000000fffffff290 */ /* 0x000fe4000fffe0ff */
[----:B------:R-:W-:Y:S02]  /*4270*/  @P0 SHF.R.U32.HI R0, RZ, 0x10, R9 ;  /* 0x00000010ff000819 */ /* 0x000fe40000011609 */
[----:B------:R-:W-:Y:S02]  /*4280*/  @P0 MOV R6, R8 ;  /* 0x0000000800060202 */ /* 0x000fe40000000f00 */
[----:B------:R-:W-:Y:S01]  /*4290*/  @P0 R2UR UR4, R0 ;  /* 0x00000000000402ca */ /* 0x000fe200000e0000 */
[----:B------:R-:W-:Y:S01]  /*42a0*/  VIADD R0, R12, 0xd0 ;  /* 0x000000d00c007836 */ /* 0x000fe20000000000 */
[----:B------:R-:W-:Y:S02]  /*42b0*/  @P0 LOP3.LUT R8, R9, 0xffff, RZ, 0xc0, !PT ;  /* 0x0000ffff09080812 */ /* 0x000fe400078ec0ff */
[----:B------:R-:W-:Y:S02]  /*42c0*/  @P0 R2UR UR6, R6 ;  /* 0x00000000060602ca */ /* 0x000fe400000e0000 */
[----:B------:R-:W-:Y:S02]  /*42d0*/  PRMT R0, RZ, 0x654, R0 ;  /* 0x00000654ff007816 */ /* 0x000fe40000000000 */
[----:B------:R-:W-:Y:S02]  /*42e0*/  @P0 R2UR UR5, R8 ;  /* 0x00000000080502ca */ /* 0x000fe400000e0000 */
[----:B------:R2:W-:Y:S03]  /*42f0*/  SYNCS.ARRIVE.TRANS64.RED.A1T0 RZ, [R0+URZ], RZ ;  /* 0x000000ff00ff79a7 */ /* 0x0005e600081004ff */
[----:B------:R-:W-:Y:S04]  /*4300*/  @UP1 UMOV UR29, UR4 ;  /* 0x00000004001d1c82 */ /* 0x000fe80008000000 */
[----:B------:R-:W-:Y:S04]  /*4310*/  @UP1 UMOV UR14, UR6 ;  /* 0x00000006000e1c82 */ /* 0x000fe80008000000 */
[----:B------:R-:W-:Y:S01]  /*4320*/  @UP1 UMOV UR13, UR5 ;  /* 0x00000005000d1c82 */ /* 0x000fe20008000000 */
[----:B------:R-:W-:Y:S05]  /*4330*/  BRA.U !UP0, `(.L_x_77) ;  /* 0x0000000108a47547 */ /* 0x000fea000b800000 */
[----:B------:R-:W-:Y:S02]  /*4340*/  UIMAD.WIDE.U32 UR18, UR13, UR47, URZ ;  /* 0x0000002f0d1272a5 */ /* 0x000fe4000f8e00ff */
[----:B------:R-:W-:Y:S02]  /*4350*/  UIMAD.WIDE.U32 UR26, UR14, UR44, URZ ;  /* 0x0000002c0e1a72a5 */ /* 0x000fe4000f8e00ff */
[----:B------:R-:W-:Y:S02]  /*4360*/  USEL UR4, UR30, UR41, !UP5 ;  /* 0x000000291e047287 */ /* 0x000fe4000e800000 */
[----:B------:R-:W-:Y:S02]  /*4370*/  USEL UR7, UR31, UR43, !UP6 ;  /* 0x0000002b1f077287 */ /* 0x000fe4000f000000 */
[----:B-1----:R-:W-:Y:S02]  /*4380*/  UIMAD.WIDE.U32 UR8, UR4, UR22, URZ ;  /* 0x00000016040872a5 */ /* 0x002fe4000f8e00ff */
[----:B------:R-:W-:Y:S01]  /*4390*/  UIMAD.WIDE.U32 UR10, UR7, UR22, URZ ;  /* 0x00000016070a72a5 */ /* 0x000fe2000f8e00ff */
[----:B------:R-:W-:Y:S02]  /*43a0*/  UMOV UR5, UR19 ;  /* 0x0000001300057c82 */ /* 0x000fe40008000000 */
[----:B------:R-:W-:Y:S03]  /*43b0*/  USHF.R.U32.HI UR6, URZ, UR49, UR5 ;  /* 0x00000031ff067299 */ /* 0x000fe60008011605 */
[----:B------:R-:W-:Y:S01]  /*43c0*/  UMOV UR5, UR27 ;  /* 0x0000001b00057c82 */ /* 0x000fe20008000000 */
[----:B------:R-:W-:Y:S02]  /*43d0*/  USEL UR6, UR13, UR6, !UP5 ;  /* 0x000000060d067287 */ /* 0x000fe4000e800000 */
[----:B------:R-:W-:Y:S03]  /*43e0*/  USHF.R.U32.HI UR12, URZ, UR45, UR5 ;  /* 0x0000002dff0c7299 */ /* 0x000fe60008011605 */
[----:B------:R-:W-:Y:S02]  /*43f0*/  UMOV UR5, UR9 ;  /* 0x0000000900057c82 */ /* 0x000fe40008000000 */
[----:B------:R-:W-:Y:S03]  /*4400*/  @UP4 USHF.R.U32.HI UR4, URZ, UR23, UR5 ;  /* 0x00000017ff044299 */ /* 0x000fe60008011605 */
[----:B------:R-:W-:Y:S01]  /*4410*/  UMOV UR5, UR11 ;  /* 0x0000000b00057c82 */ /* 0x000fe20008000000 */
[----:B------:R-:W-:Y:S02]  /*4420*/  UIMAD UR4, UR42, UR4, URZ ;  /* 0x000000042a0472a4 */ /* 0x000fe4000f8e02ff */
[----:B------:R-:W-:Y:S02]  /*4430*/  @UP4 USHF.R.U32.HI UR7, URZ, UR23, UR5 ;  /* 0x00000017ff074299 */ /* 0x000fe40008011605 */
[----:B------:R-:W-:Y:S02]  /*4440*/  UIMAD.WIDE.U32 UR10, UR6, UR22, URZ ;  /* 0x00000016060a72a5 */ /* 0x000fe4000f8e00ff */
[----:B------:R-:W-:Y:S02]  /*4450*/  USEL UR5, UR14, UR12, !UP6 ;  /* 0x0000000c0e057287 */ /* 0x000fe4000f000000 */
[----:B------:R-:W-:Y:S02]  /*4460*/  UIMAD UR8, UR42, UR7, URZ ;  /* 0x000000072a0872a4 */ /* 0x000fe4000f8e02ff */
[----:B------:R-:W-:Y:S03]  /*4470*/  UISETP.GE.AND UP0, UPT, UR6, UR4, UPT ;  /* 0x000000040600728c */ /* 0x000fe6000bf06270 */
[----:B------:R-:W-:Y:S01]  /*4480*/  UMOV UR4, UR11 ;  /* 0x0000000b00047c82 */ /* 0x000fe20008000000 */
[----:B------:R-:W-:Y:S02]  /*4490*/  UISETP.GE.OR UP0, UPT, UR5, UR8, UP0 ;  /* 0x000000080500728c */ /* 0x000fe40008706670 */
[----:B------:R-:W-:Y:S02]  /*44a0*/  USHF.R.U32.HI UR4, URZ, UR23, UR4 ;  /* 0x00000017ff047299 */ /* 0x000fe40008011604 */
[----:B------:R-:W-:Y:S02]  /*44b0*/  UIMAD.WIDE.U32 UR8, UR5, UR22, URZ ;  /* 0x00000016050872a5 */ /* 0x000fe4000f8e00ff */
[----:B------:R-:W-:Y:S04]  /*44c0*/  USEL UR10, UR6, UR4, !UP4 ;  /* 0x00000004060a7287 */ /* 0x000fe8000e000000 */
[----:B------:R-:W-:Y:S01]  /*44d0*/  UIADD3 UR11, UPT, UPT, -UR10, URZ, URZ ;  /* 0x000000ff0a0b7290 */ /* 0x000fe2000fffe1ff */
[----:B------:R-:W-:Y:S02]  /*44e0*/  @!UP0 UMOV UR4, UR9 ;  /* 0x0000000900048c82 */ /* 0x000fe40008000000 */
[----:B------:R-:W-:Y:S02]  /*44f0*/  @!UP0 USHF.R.U32.HI UR4, URZ, UR23, UR4 ;  /* 0x00000017ff048299 */ /* 0x000fe40008011604 */
[----:B------:R-:W-:Y:S02]  /*4500*/  UIMAD UR8, UR42, UR11, UR6 ;  /* 0x0000000b2a0872a4 */ /* 0x000fe4000f8e0206 */
[----:B------:R-:W-:Y:S04]  /*4510*/  @!UP0 USEL UR4, UR5, UR4, !UP4 ;  /* 0x0000000405048287 */ /* 0x000fe8000e000000 */
[----:B------:R-:W-:Y:S02]  /*4520*/  @!UP0 UIMAD UR8, UR7, UR8, UR4 ;  /* 0x00000008070882a4 */ /* 0x000fe4000f8e0204 */
[----:B------:R-:W-:Y:S02]  /*4530*/  @!UP0 UIADD3 UR9, UPT, UPT, UR10, -UR4, URZ ;  /* 0x800000040a098290 */ /* 0x000fe4000fffe0ff */
[----:B------:R-:W-:Y:S02]  /*4540*/  UIADD3 UR4, UPT, UPT, -UR5, URZ, URZ ;  /* 0x000000ff05047290 */ /* 0x000fe4000fffe1ff */
[----:B------:R-:W-:Y:S02]  /*4550*/  UIADD3 UR7, UPT, UPT, -UR6, URZ, URZ ;  /* 0x000000ff06077290 */ /* 0x000fe4000fffe1ff */
[----:B------:R-:W-:Y:S02]  /*4560*/  @!UP0 UIMAD UR6, UR9, UR42, UR5 ;  /* 0x0000002a090682a4 */ /* 0x000fe4000f8e0205 */
[----:B------:R-:W-:Y:S02]  /*4570*/  UIMAD UR14, UR15, UR4, UR14 ;  /* 0x000000040f0e72a4 */ /* 0x000fe4000f8e020e */
[----:B------:R-:W-:Y:S01]  /*4580*/  UIMAD UR13, UR46, UR7, UR13 ;  /* 0x000000072e0d72a4 */ /* 0x000fe2000f8e020d */
[----:B------:R-:W-:Y:S02]  /*4590*/  @!UP0 UMOV UR5, UR8 ;  /* 0x0000000800058c82 */ /* 0x000fe40008000000 */
[----:B------:R-:W-:Y:S02]  /*45a0*/  UIMAD UR14, UR5, UR15, UR14 ;  /* 0x0000000f050e72a4 */ /* 0x000fe4000f8e020e */
[----:B------:R-:W-:Y:S11]  /*45b0*/  UIMAD UR13, UR6, UR46, UR13 ;  /* 0x0000002e060d72a4 */ /* 0x000ff6000f8e020d */
[----:B------:R-:W-:Y:S01]  /*45c0*/  @!UPT UIADD3 URZ, UPT, UPT, URZ, URZ, URZ ;  /* 0x000000fffffff290 */ /* 0x000fe2000fffe0ff */
.L_x_77:
[----:B------:R-:W3:Y:S01]  /*45d0*/  @!UP2 LDCU.128 UR8, c[0x0][0xb10] ;  /* 0x00016200ff08a7ac */ /* 0x000ee20008000c00 */
[C---:B------:R-:W-:Y:S02]  /*45e0*/  ISETP.NE.U32.AND P1, PT, R4.reuse, RZ, PT ;  /* 0x000000ff0400720c */ /* 0x040fe40003f25070 */
[----:B------:R-:W-:Y:S02]  /*45f0*/  ISETP.NE.U32.AND P0, PT, R4, RZ, PT ;  /* 0x000000ff0400720c */ /* 0x000fe40003f05070 */
[C---:B------:R-:W-:Y:S02]  /*4600*/  ISETP.NE.AND.EX P1, PT, R5.reuse, RZ, PT, P1 ;  /* 0x000000ff0500720c */ /* 0x040fe40003f25310 */
[----:B------:R-:W-:Y:S01]  /*4610*/  ISETP.NE.AND.EX P0, PT, R5, RZ, PT, P0 ;  /* 0x000000ff0500720c */ /* 0x000fe20003f05300 */
[----:B------:R-:W4:Y:S01]  /*4620*/  @!UP2 LDCU UR5, c[0x0][0xb0c] ;  /* 0x00016180ff05a7ac */ /* 0x000f220008000800 */
[----:B------:R-:W-:Y:S01]  /*4630*/  SHF.L.U32 R9, R15, 0x1f, RZ ;  /* 0x0000001f0f097819 */ /* 0x000fe200000006ff */
[----:B------:R-:W-:Y:S02]  /*4640*/  USHF.L.U32 UR35, UR16, 0x7, URZ ;  /* 0x0000000710237899 */ /* 0x000fe400080006ff */
[----:B------:R-:W-:Y:S02]  /*4650*/  USHF.L.U32 UR34, UR20, 0x8, URZ ;  /* 0x0000000814227899 */ /* 0x000fe400080006ff */
[----:B---3--:R-:W-:Y:S07]  /*4660*/  UIMAD.WIDE.U32 UR6, UR14, UR8, URZ ;  /* 0x000000080e0672a5 */ /* 0x008fee000f8e00ff */
[----:B------:R-:W-:Y:S01]  /*4670*/  @!UP2 UMOV UR4, UR7 ;  /* 0x000000070004ac82 */ /* 0x000fe20008000000 */
[----:B----4-:R-:W-:Y:S02]  /*4680*/  @!UP2 UISETP.NE.AND UP0, UPT, UR5, 0x1, UPT ;  /* 0x000000010500a88c */ /* 0x010fe4000bf05270 */
[----:B------:R-:W-:Y:S02]  /*4690*/  @!UP2 USHF.R.U32.HI UR4, URZ, UR9, UR4 ;  /* 0x00000009ff04a299 */ /* 0x000fe40008011604 */
[----:B------:R-:W-:Y:S02]  /*46a0*/  UIMAD.WIDE.U32 UR6, UR13, UR11, URZ ;  /* 0x0000000b0d0672a5 */ /* 0x000fe4000f8e00ff */
[----:B------:R-:W-:Y:S02]  /*46b0*/  @!UP2 USEL UR8, UR14, UR4, !UP0 ;  /* 0x000000040e08a287 */ /* 0x000fe4000c000000 */
[----:B------:R-:W-:Y:S03]  /*46c0*/  @!UP2 UISETP.NE.AND UP0, UPT, UR10, 0x1, UPT ;  /* 0x000000010a00a88c */ /* 0x000fe6000bf05270 */
[----:B------:R-:W-:Y:S02]  /*46d0*/  @!UP2 UMOV UR6, UR7 ;  /* 0x000000070006ac82 */ /* 0x000fe40008000000 */
[----:B------:R-:W3:Y:S02]  /*46e0*/  @!UP2 LDCU UR4, c[0x0][0xb20] ;  /* 0x00016400ff04a7ac */ /* 0x000ee40008000800 */
[----:B---3--:R-:W-:Y:S04]  /*46f0*/  @!UP2 USHF.R.U32.HI UR6, URZ, UR4, UR6 ;  /* 0x00000004ff06a299 */ /* 0x008fe80008011606 */
[----:B------:R-:W-:Y:S04]  /*4700*/  @!UP2 USEL UR6, UR13, UR6, !UP0 ;  /* 0x000000060d06a287 */ /* 0x000fe8000c000000 */
[----:B------:R-:W-:Y:S02]  /*4710*/  @!UP2 UIADD3 UR4, UPT, UPT, -UR8, UR6, URZ ;  /* 0x000000060804a290 */ /* 0x000fe4000fffe1ff */
[----:B------:R-:W-:Y:S02]  /*4720*/  @!UP2 UIADD3 UR6, UPT, UPT, UR8, -UR6, URZ ;  /* 0x800000060806a290 */ /* 0x000fe4000fffe0ff */
[----:B------:R-:W-:Y:S02]  /*4730*/  @!UP2 UIMAD UR14, UR4, UR5, UR14 ;  /* 0x00000005040ea2a4 */ /* 0x000fe4000f8e020e */
[----:B------:R-:W-:Y:S01]  /*4740*/  @!UP2 UIMAD UR13, UR6, UR10, UR13 ;  /* 0x0000000a060da2a4 */ /* 0x000fe2000f8e020d */
[----:B------:R-:W-:Y:S11]  /*4750*/  BRA.U UP3, `(.L_x_78) ;  /* 0x0000000103107547 */ /* 0x000ff6000b800000 */
[----:B--2---:R-:W-:Y:S04]  /*4760*/  MOV R0, UR48 ;  /* 0x0000003000007c02 */ /* 0x004fe80008000f00 */
[----:B------:R-:W-:Y:S04]  /*4770*/  SHF.L.U32 R11, R0, 0x1f, RZ ;  /* 0x0000001f000b7819 */ /* 0x000fe800000006ff */
[----:B------:R-:W2:Y:S02]  /*4780*/  SYNCS.PHASECHK.TRANS64.TRYWAIT P2, [UR21+0xb8], R11 ;  /* 0x0000b80bff0075a7 */ /* 0x000ea40008041115 */
[----:B--2---:R-:W-:Y:S05]  /*4790*/  @!P2 BRA `(.L_x_79) ;  /* 0x000000780038a947 */ /* 0x004fea0003800000 */
.L_x_78:
[----:B------:R-:W-:Y:S05]  /*47a0*/  @!P1 BRA `(.L_x_80) ;  /* 0x0000000000309947 */ /* 0x000fea0003800000 */
[----:B------:R-:W-:Y:S01]  /*47b0*/  ISETP.NE.U32.AND P1, PT, R2, RZ, PT ;  /* 0x000000ff0200720c */ /* 0x000fe20003f25070 */
[----:B------:R-:W3:Y:S01]  /*47c0*/  LDCU.64 UR4, c[0x0][0x358] ;  /* 0x00006b00ff0477ac */ /* 0x000ee20008000a00 */
[----:B------:R-:W-:Y:S02]  /*47d0*/  IMAD.MOV.U32 R158, RZ, RZ, 0x1 ;  /* 0x00000001ff9e7424 */ /* 0x000fe400078e00ff */
[----:B------:R-:W-:Y:S11]  /*47e0*/  ISETP.NE.AND.EX P1, PT, R3, RZ, PT, P1 ;  /* 0x000000ff0300720c */ /* 0x000ff60003f25310 */
[----:B------:R-:W-:Y:S02]  /*47f0*/  @!UPT UIADD3 URZ, UPT, UPT, URZ, URZ, URZ ;  /* 0x000000fffffff290 */ /* 0x000fe4000fffe0ff */
[----:B--2---:R-:W2:Y:S01]  /*4800*/  @P1 LDC.64 R10, c[0x0][0x888] ;  /* 0x00022200ff0a1b82 */ /* 0x004ea20000000a00 */
[----:B------:R-:W-:Y:S04]  /*4810*/  @P1 IMAD R0, R4, UR36, RZ ;  /* 0x0000002404001c24 */ /* 0x000fe8000f8e02ff */
[----:B--2---:R-:W-:Y:S04]  /*4820*/  @P1 IMAD.WIDE R10, R0, 0x4, R10 ;  /* 0x00000004000a1825 */ /* 0x004fe800078e020a */
[----:B------:R-:W-:Y:S01]  /*4830*/  HFMA2 R0, -RZ, RZ, 0, 5.9604644775390625e-08 ;  /* 0x00000001ff007431 */ /* 0x000fe200000001ff */
[----:B---3-5:R3:W5:Y:S04]  /*4840*/  @P1 LDG.E R73, desc[UR4][R10.64] ;  /* 0x000000040a491981 */ /* 0x028768000c1e1900 */
[----:B------:R-:W-:Y:S01]  /*4850*/  @!P1 PRMT R158, R0, 0x7610, R158 ;  /* 0x00007610009e9816 */ /* 0x000fe2000000009e */
[----:B---3--:R-:W4:Y:S06]  /*4860*/  @!P1 LDC R73, c[0x0][0x880] ;  /* 0x00022000ff499b82 */ /* 0x008f2c0000000800 */
.L_x_80:
[----:B----45:R-:W-:Y:S01]  /*4870*/  @!P0 FSETP.EQ.AND P1, PT, R73, RZ, PT ;  /* 0x000000ff4900820b */ /* 0x030fe20003f22000 */
[----:B------:R-:W-:Y:S01]  /*4880*/  @!UPT UIADD3 URZ, UPT, UPT, URZ, URZ, URZ ;  /* 0x000000fffffff290 */ /* 0x000fe2000fffe0ff */
[----:B------:R-:W-:Y:S11]  /*4890*/  @!P0 BRA `(.L_x_81) ;  /* 0x0000000000188947 */ /* 0x000ff60003800000 */
[----:B------:R-:W-:Y:S02]  /*48a0*/  LOP3.LUT P0, RZ, R158, 0xff, RZ, 0xc0, !PT ;  /* 0x000000ff9eff7812 */ /* 0x000fe4000780c0ff */
[----:B------:R-:W-:Y:S04]  /*48b0*/  ISETP.NE.U32.AND P1, PT, R2, RZ, PT ;  /* 0x000000ff0200720c */ /* 0x000fe80003f25070 */
[----:B------:R-:W-:Y:S04]  /*48c0*/  ISETP.NE.AND.EX P1, PT, R3, RZ, PT, P1 ;  /* 0x000000ff0300720c */ /* 0x000fe80003f25310 */
[----:B------:R-:W-:Y:S03]  /*48d0*/  PLOP3.LUT P1, PT, P1, PT, PT, 0x8, 0x80 ;  /* 0x000000000080781c */ /* 0x000fe60000f2e170 */
[----:B------:R-:W-:Y:S11]  /*48e0*/  @P0 FSETP.EQ.AND P1, PT, R73, RZ, PT ;  /* 0x000000ff4900020b */ /* 0x000ff60003f22000 */
[----:B------:R-:W-:Y:S02]  /*48f0*/  @!UPT UIADD3 URZ, UPT, UPT, URZ, URZ, URZ ;  /* 0x000000fffffff290 */ /* 0x000fe4000fffe0ff */
.L_x_81:
[----:B------:R-:W3:Y:S01]  /*4900*/  SYNCS.PHASECHK.TRANS64.TRYWAIT P2, [UR21+0x90], R9 ;  /* 0x00009009ff0075a7 */ /* 0x000ee20008041115 */
[----:B------:R-:W-:Y:S04]  /*4910*/  ELECT P0, URZ, PT ;  /* 0x0000000000ff782f */ /* 0x000fe80003800000 */
[----:B------:R-:W-:Y:S11]  /*4920*/  PLOP3.LUT P1, PT, P1, P0, PT, 0xf2, 0x2f ;  /* 0x00000000002f781c */ /* 0x000ff60000f21e72 */
[----:B------:R-:W-:Y:S02]  /*4930*/  @!UPT UIADD3 URZ, UPT, UPT, URZ, URZ, URZ ;  /* 0x000000fffffff290 */ /* 0x000fe4000fffe0ff */
[----:B------:R-:W-:Y:S05]  /*4940*/  @!P1 IADD3 R8, P0, PT, R16, 0x580, RZ ;  /* 0x0000058010089810 */ /* 0x000fea0007f1e0ff */
[----:B------:R-:W-:Y:S01]  /*4950*/  @!P1 IMAD.X R6, RZ, RZ, R17, P0 ;  /* 0x000000ffff069224 */ /* 0x000fe200000e0611 */
[----:B---3--:R-:W-:Y:S07]  /*4960*/  @!P2 BRA `(.L_x_82) ;  /* 0x0000007400dca947 */ /* 0x008fee0003800000 */
.L_x_168:
[----:B------:R-:W-:Y:S01]  /*4970*/  @!P1 R2UR UR5, R8 ;  /* 0x00000000080592ca */ /* 0x000fe200000e0000 */
[----:B------:R-:W-:Y:S01]  /*4980*/  VOTEU.ALL UP0, P1 ;  /* 0x0000000000ff7886 */ /* 0x000fe20000800000 */
[----:B------:R-:W-:Y:S01]  /*4990*/  @!P1 R2UR UR4, R6 ;  /* 0x00000000060492ca */ /* 0x000fe200000e0000 */
[----:B--2---:R-:W-:Y:S01]  /*49a0*/  @!P1 IMAD.MOV.U32 R0, RZ, RZ, 0x2000 ;  /* 0x00002000ff009424 */ /* 0x004fe200078e00ff */
[----:B------:R-:W-:Y:S01]  /*49b0*/  UMOV UR6, 0x0 ;  /* 0x0000000000067882 */ /* 0x000fe20000000000 */
[----:B------:R-:W-:Y:S01]  /*49c0*/  UMOV UR7, 0x10000000 ;  /* 0x1000000000077882 */ /* 0x000fe20000000000 */
[----:B------:R-:W-:Y:S01]  /*49d0*/  @!UP0 UIADD3 UR32, UPT, UPT, UR21, 0x200, URZ ;  /* 0x0000020015208890 */ /* 0x000fe2000fffe0ff */
[----:B------:R-:W-:Y:S01]  /*49e0*/  @!P1 IADD3 R8, P0, PT, R16, 0x580, RZ ;  /* 0x0000058010089810 */ /* 0x000fe20007f1e0ff */
[----:B------:R-:W-:Y:S04]  /*49f0*/  VOTEU.ALL UP0, P1 ;  /* 0x0000000000ff7886 */ /* 0x000fe80000800000 */
[----:B------:R-:W-:Y:S02]  /*4a00*/  @!P1 IMAD.X R6, RZ, RZ, R17, P0 ;  /* 0x000000ffff069224 */ /* 0x000fe400000e0611 */
[----:B------:R-:W-:Y:S02]  /*4a10*/  IMAD.U32 R10, RZ, RZ, UR5 ;  /* 0x00000005ff0a7e24 */ /* 0x000fe4000f8e00ff */
[----:B------:R-:W-:Y:S03]  /*4a20*/  IMAD.U32 R11, RZ, RZ, UR4 ;  /* 0x00000004ff0b7e24 */ /* 0x000fe6000f8e00ff */
[----:B------:R-:W-:Y:S02]  /*4a30*/  @!P1 R2UR UR4, R10 ;  /* 0x000000000a0492ca */ /* 0x000fe400000e0000 */
[----:B------:R-:W-:Y:S11]  /*4a40*/  @!P1 R2UR UR5, R11 ;  /* 0x000000000b0592ca */ /* 0x000ff600000e0000 */
[----:B------:R-:W-:Y:S02]  /*4a50*/  @!UPT UIADD3 URZ, UPT, UPT, URZ, URZ, URZ ;  /* 0x000000fffffff290 */ /* 0x000fe4000fffe0ff */
[----:B------:R2:W-:Y:S01]  /*4a60*/  @!UP0 UTMALDG.3D [UR32], [UR4], desc[UR6] ;  /* 0x00000620040085b4 */ /* 0x0005e20008011000 */
[----:B------:R2:W-:Y:S01]  /*4a70*/  @!P1 SYNCS.ARRIVE.TRANS64.RED.A0TR RZ, [UR21+0x70], R0 ;  /* 0x00007000ffff99a7 */ /* 0x0005e20008300415 */
[----:B------:R-:W-:Y:S01]  /*4a80*/  SYNCS.ARRIVE.TRANS64.RED.A1T0 RZ, [UR40], RZ ;  /* 0x000000ffffff79a7 */ /* 0x000fe20008100428 */
[----:B------:R-:W3:Y:S02]  /*4a90*/  SYNCS.PHASECHK.TRANS64.TRYWAIT P2, [UR21+0x98], R9 ;  /* 0x00009809ff0075a7 */ /* 0x000ee40008041115 */
[----:B--23--:R-:W-:Y:S05]  /*4aa0*/  @!P2 BRA `(.L_x_83) ;  /* 0x0000007400a4a947 */ /* 0x00cfea0003800000 */
.L_x_170:
        /* <DEDUP_REMOVED lines=8> */
[----:B------:R-:W-:Y:S01]  /*4b30*/  @!UP0 UIADD3 UR24, UPT, UPT, UR21, 0x2200, URZ ;  /* 0x0000220015188890 */ /* 0x000fe2000fffe0ff */
[----:B------:R-:W-:Y:S01]  /*4b40*/  VOTEU.ALL UP0, P1 ;  /* 0x0000000000ff7886 */ /* 0x000fe20000800000 */
[----:B------:R-:W-:Y:S01]  /*4b50*/  UMOV UR27, UR35 ;  /* 0x00000023001b7c82 */ /* 0x000fe20008000000 */
[----:B------:R-:W-:Y:S02]  /*4b60*/  UMOV UR28, UR36 ;  /* 0x00000024001c7c82 */ /* 0x000fe40008000000 */
[----:B------:R-:W-:Y:S02]  /*4b70*/  IMAD.U32 R10, RZ, RZ, UR5 ;  /* 0x00000005ff0a7e24 */ /* 0x000fe4000f8e00ff */
[----:B------:R-:W-:Y:S02]  /*4b80*/  IMAD.U32 R11, RZ, RZ, UR4 ;  /* 0x00000004ff0b7e24 */ /* 0x000fe4000f8e00ff */
[----:B------:R-:W-:Y:S01]  /*4b90*/  @!P1 IMAD.X R6, RZ, RZ, R17, P0 ;  /* 0x000000ffff069224 */ /* 0x000fe200000e0611 */
        /* <DEDUP_REMOVED lines=8> */
.L_x_172:
[----:B------:R-:W-:Y:S01]  /*4c20*/  @!P1 R2UR UR5, R8 ;  /* 0x00000000080592ca */ /* 0x000fe200000e0000 */
[----:B------:R-:W-:Y:S01]  /*4c30*/  VOTEU.ALL UP0, P1 ;  /* 0x0000000000ff7886 */ /* 0x000fe20000800000 */
[----:B------:R-:W-:Y:S01]  /*4c40*/  @!P1 R2UR UR4, R6 ;  /* 0x00000000060492ca */ /* 0x000fe200000e0000 */
[----:B--2---:R-:W-:Y:S01]  /*4c50*/  @!P1 IMAD.MOV.U32 R0, RZ, RZ, 0x2000 ;  /* 0x00002000ff009424 */ /* 0x004fe200078e00ff */
[----:B------:R-:W-:Y:S01]  /*4c60*/  UMOV UR6, 0x0 ;  /* 0x0000000000067882 */ /* 0x000fe20000000000 */
[----:B------:R-:W-:Y:S01]  /*4c70*/  UMOV UR7, 0x10000000 ;  /* 0x1000000000077882 */ /* 0x000fe20000000000 */
[----:B------:R-:W-:Y:S01]  /*4c80*/  @!UP0 UIADD3 UR18, UPT, UPT, UR34, 0x80, URZ ;  /* 0x0000008022128890 */ /* 0x000fe2000fffe0ff */
[----:B------:R-:W-:Y:S01]  /*4c90*/  VIADD R14, R14, 0x1 ;  /* 0x000000010e0e7836 */ /* 0x000fe20000000000 */
[----:B------:R-:W-:Y:S01]  /*4ca0*/  @!UP0 UIADD3 UR16, UPT, UPT, UR21, 0x4200, URZ ;  /* 0x0000420015108890 */ /* 0x000fe2000fffe0ff */
[----:B------:R-:W-:Y:S01]  /*4cb0*/  VOTEU.ALL UP0, P1 ;  /* 0x0000000000ff7886 */ /* 0x000fe20000800000 */
[----:B------:R-:W-:Y:S01]  /*4cc0*/  UMOV UR19, UR35 ;  /* 0x0000002300137c82 */ /* 0x000fe20008000000 */
[----:B------:R-:W-:Y:S02]  /*4cd0*/  UMOV UR20, UR36 ;  /* 0x0000002400147c82 */ /* 0x000fe40008000000 */
        /* <DEDUP_REMOVED lines=10> */
.L_x_174:
[----:B------:R-:W-:Y:S01]  /*4d80*/  @!P1 IADD3 R6, P0, PT, R16, 0x580, RZ ;  /* 0x0000058010069810 */ /* 0x000fe20007f1e0ff */
[----:B------:R-:W-:Y:S01]  /*4d90*/  VOTEU.ALL UP0, P1 ;  /* 0x0000000000ff7886 */ /* 0x000fe20000800000 */
[----:B------:R-:W-:Y:S01]  /*4da0*/  UMOV UR6, 0x0 ;  /* 0x0000000000067882 */ /* 0x000fe20000000000 */
[----:B------:R-:W-:Y:S01]  /*4db0*/  UMOV UR7, 0x10000000 ;  /* 0x1000000000077882 */ /* 0x000fe20000000000 */
[----:B------:R-:W-:Y:S01]  /*4dc0*/  @!P1 R2UR UR5, R6 ;  /* 0x00000000060592ca */ /* 0x000fe200000e0000 */
[----:B--2---:R-:W-:Y:S01]  /*4dd0*/  @!P1 IMAD.X R0, RZ, RZ, R17, P0 ;  /* 0x000000ffff009224 */ /* 0x004fe200000e0611 */
[----:B------:R-:W-:Y:S01]  /*4de0*/  @!UP0 UIADD3 UR10, UPT, UPT, UR34, 0xc0, URZ ;  /* 0x000000c0220a8890 */ /* 0x000fe2000fffe0ff */
[----:B------:R-:W-:Y:S01]  /*4df0*/  R2UR UR16, R160 ;  /* 0x00000000a01072ca */ /* 0x000fe200000e0000 */
[----:B------:R-:W-:Y:S01]  /*4e00*/  @!UP0 UIADD3 UR8, UPT, UPT, UR21, 0x6200, URZ ;  /* 0x0000620015088890 */ /* 0x000fe2000fffe0ff */
[----:B------:R-:W-:Y:S01]  /*4e10*/  ISETP.NE.AND P0, PT, R14, 0x2, PT ;  /* 0x000000020e00780c */ /* 0x000fe20003f05270 */
[----:B------:R-:W-:Y:S01]  /*4e20*/  @!UP0 UIADD3 UR9, UPT, UPT, UR21, 0x88, URZ ;  /* 0x0000008815098890 */ /* 0x000fe2000fffe0ff */
[----:B------:R-:W-:Y:S01]  /*4e30*/  @!P1 R2UR UR4, R0 ;  /* 0x00000000000492ca */ /* 0x000fe200000e0000 */
[----:B------:R-:W-:Y:S01]  /*4e40*/  VOTEU.ALL UP0, P1 ;  /* 0x0000000000ff7886 */ /* 0x000fe20000800000 */
[----:B------:R-:W-:Y:S01]  /*4e50*/  UMOV UR11, UR35 ;  /* 0x00000023000b7c82 */ /* 0x000fe20008000000 */
[----:B------:R-:W-:Y:S01]  /*4e60*/  UMOV UR12, UR36 ;  /* 0x00000024000c7c82 */ /* 0x000fe20008000000 */
[----:B------:R-:W-:Y:S01]  /*4e70*/  SEL R0, RZ, 0x1, P0 ;  /* 0x00000001ff007807 */ /* 0x000fe20000000000 */
[----:B------:R-:W-:Y:S01]  /*4e80*/  UIADD3 UR20, UPT, UPT, UR13, UR59, URZ ;  /* 0x0000003b0d147290 */ /* 0x000fe2000fffe0ff */
[----:B------:R-:W-:Y:S01]  /*4e90*/  IMAD.U32 R8, RZ, RZ, UR5 ;  /* 0x00000005ff087e24 */ /* 0x000fe2000f8e00ff */
[----:B------:R-:W-:Y:S01]  /*4ea0*/  LOP3.LUT R15, R15, 0x1, RZ, 0x3c, !PT ;  /* 0x000000010f0f7812 */ /* 0x000fe200078e3cff */
[----:B------:R-:W-:Y:S01]  /*4eb0*/  UPLOP3.LUT UP3, UPT, UPT, UPT, UPT, 0x80, 0x8 ;  /* 0x000000000008789c */ /* 0x000fe20003f6f070 */
[----:B------:R-:W-:Y:S01]  /*4ec0*/  LOP3.LUT R13, R13, R0, RZ, 0x3c, !PT ;  /* 0x000000000d0d7212 */ /* 0x000fe200078e3cff */
[----:B------:R-:W-:Y:S01]  /*4ed0*/  UIADD3 UR16, UPT, UPT, UR14, UR16, URZ ;  /* 0x000000100e107290 */ /* 0x000fe2000fffe0ff */
[----:B------:R-:W-:Y:S01]  /*4ee0*/  SEL R14, R14, RZ, P0 ;  /* 0x000000ff0e0e7207 */ /* 0x000fe20000000000 */
[----:B------:R-:W-:Y:S01]  /*4ef0*/  UMOV UR36, UR29 ;  /* 0x0000001d00247c82 */ /* 0x000fe20008000000 */
[----:B------:R-:W-:Y:S01]  /*4f00*/  IMAD.U32 R9, RZ, RZ, UR4 ;  /* 0x00000004ff097e24 */ /* 0x000fe2000f8e00ff */
[----:B------:R-:W-:Y:S04]  /*4f10*/  @!P1 R2UR UR4, R8 ;  /* 0x00000000080492ca */ /* 0x000fe800000e0000 */
[----:B------:R-:W-:Y:S11]  /*4f20*/  @!P1 R2UR UR5, R9 ;  /* 0x00000000090592ca */ /* 0x000ff600000e0000 */
[----:B------:R-:W-:Y:S02]  /*4f30*/  @!UPT UIADD3 URZ, UPT, UPT, URZ, URZ, URZ ;  /* 0x000000fffffff290 */ /* 0x000fe4000fffe0ff */
[----:B------:R2:W-:Y:S01]  /*4f40*/  @!UP0 UTMALDG.3D [UR8], [UR4], desc[UR6] ;  /* 0x00000608040085b4 */ /* 0x0005e20008011000 */
[----:B------:R2:W-:Y:S01]  /*4f50*/  @!P1 SYNCS.ARRIVE.TRANS64.RED.A0TR RZ, [UR21+0x88], R7 ;  /* 0x00008807ffff99a7 */ /* 0x0005e20008300415 */
[----:B------:R-:W-:Y:S01]  /*4f60*/  SYNCS.ARRIVE.TRANS64.RED.A1T0 RZ, [UR37], RZ ;  /* 0x000000ffffff79a7 */ /* 0x000fe20008100425 */
[----:B------:R-:W-:Y:S05]  /*4f70*/  BRA.U UP1, `(.L_x_86) ;  /* 0xfffffff101747547 */ /* 0x000fea000b83ffff */
[----:B------:R-:W-:-:S04]  /*4f80*/  SHF.L.U32 R3, R15, 0x1f, RZ ;  /* 0x0000001f0f037819 */ /* 0x000fc800000006ff */
[----:B------:R-:W3:Y:S02]  /*4f90*/  SYNCS.PHASECHK.TRANS64.TRYWAIT P0, [UR21+0x90], R3 ;  /* 0x00009003ff0075a7 */ /* 0x000ee40008001115 */
[----:B---3--:R-:W-:Y:S05]  /*4fa0*/  @!P0 BRA `(.L_x_87) ;  /* 0x0000007000ac8947 */ /* 0x008fea0003800000 */
.L_x_176:
[----:B------:R-:W4:Y:S02]  /*4fb0*/  SYNCS.PHASECHK.TRANS64.TRYWAIT P0, [UR21+0x98], R3 ;  /* 0x00009803ff0075a7 */ /* 0x000f240008001115 */
[----:B----4-:R-:W-:Y:S05]  /*4fc0*/  @!P0 BRA `(.L_x_88) ;  /* 0x0000007000bc8947 */ /* 0x010fea0003800000 */
.L_x_178:
[----:B------:R-:W4:Y:S02]  /*4fd0*/  SYNCS.PHASECHK.TRANS64.TRYWAIT P0, [UR21+0xa0], R3 ;  /* 0x0000a003ff0075a7 */ /* 0x000f240008001115 */
[----:B----4-:R-:W-:Y:S05]  /*4fe0*/  @!P0 BRA `(.L_x_89) ;  /* 0x0000007000cc8947 */ /* 0x010fea0003800000 */
.L_x_180:
[----:B---3--:R-:W-:-:S07]  /*4ff0*/  MOV R0, UR21 ;  /* 0x0000001500007c02 */ /* 0x008fce0008000f00 */
.L_x_90:
[----:B---3--:R-:W-:-:S04]  /*5000*/  SHF.L.U32 R3, R15, 0x1f, RZ ;  /* 0x0000001f0f037819 */ /* 0x008fc800000006ff */
[----:B------:R3:W4:Y:S03]  /*5010*/  SYNCS.PHASECHK.TRANS64.TRYWAIT P0, [R0+URZ+0xa8], R3 ;  /* 0x0000a803000075a7 */ /* 0x00072600080011ff */
[----:B----4-:R-:W-:Y:S05]  /*5020*/  @!P0 NANOSLEEP.SYNCS 0x989680 ;  /* 0x009896800000895d */ /* 0x010fea0003900000 */
[----:B------:R-:W4:Y:S02]  /*5030*/  @!P0 SYNCS.PHASECHK.TRANS64 P0, [R0+URZ+0xa8], R3 ;  /* 0x0000a803000085a7 */ /* 0x000f2400080010ff */
[----:B-12-4-:R-:W-:Y:S05]  /*5040*/  @P0 EXIT ;  /* 0x000000000000094d */ /* 0x016fea0003800000 */
[----:B------:R-:W-:Y:S05]  /*5050*/  BRA `(.L_x_90) ;  /* 0xfffffffc00e87947 */ /* 0x000fea000383ffff */
.L_x_75:
[----:B------:R-:W-:-:S06]  /*5060*/  UISETP.GE.AND UP0, UPT, UR17, 0x4, UPT ;  /* 0x000000041100788c */ /* 0x000fcc000bf06270 */
[----:B------:R-:W-:-:S13]  /*5070*/  PLOP3.LUT P0, PT, PT, PT, UP0, 0x80, 0x8 ;  /* 0x000000000008781c */ /* 0x000fda0003f0f008 */
[----:B------:R-:W-:Y:S05]  /*5080*/  @!P0 EXIT ;  /* 0x000000000000894d */ /* 0x000fea0003800000 */
[----:B------:R-:W1:Y:S08]  /*5090*/  S2UR UR4, SR_CgaCtaId ;  /* 0x00000000000479c3 */ /* 0x000e700000008800 */
[----:B------:R-:W-:Y:S01]  /*50a0*/  BAR.SYNC.DEFER_BLOCKING 0x6, 0xa0 ;  /* 0x0182800000007b1d */ /* 0x000fe20000010000 */
[C---:B------:R-:W-:Y:S01]  /*50b0*/  IMAD.SHL.U32 R4, R170.reuse, 0x40, RZ ;  /* 0x00000040aa047824 */ /* 0x040fe200078e00ff */
[C---:B------:R-:W-:Y:S01]  /*50c0*/  LOP3.LUT R174, R170.reuse, 0x60, RZ, 0xc0, !PT ;  /* 0x00000060aaae7812 */ /* 0x040fe200078ec0ff */
[C---:B------:R-:W-:Y:S01]  /*50d0*/  IMAD.SHL.U32 R137, R170.reuse, 0x8, RZ ;  /* 0x00000008aa897824 */ /* 0x040fe200078e00ff */
[C---:B------:R-:W-:Y:S01]  /*50e0*/  LOP3.LUT R172, R170.reuse, 0x2, RZ, 0xc0, !PT ;  /* 0x00000002aaac7812 */ /* 0x040fe200078ec0ff */
[----:B------:R-:W-:Y:S01]  /*50f0*/  IMAD.U32 R69, R170, 0x10000, RZ ;  /* 0x00010000aa457824 */ /* 0x000fe200078e00ff */
[----:B------:R-:W-:-:S02]  /*5100*/  UMOV UR44, 0x400 ;  /* 0x00000400002c7882 */ /* 0x000fc40000000000 */
[----:B------:R-:W2:Y:S01]  /*5110*/  LDC.64 R156, c[0x0][0x8b0] ;  /* 0x00022c00ff9c7b82 */ /* 0x000ea20000000a00 */
[----:B------:R-:W-:Y:S01]  /*5120*/  LOP3.LUT R6, R4, 0x180, RZ, 0xc0, !PT ;  /* 0x0000018004067812 */ /* 0x000fe200078ec0ff */
[----:B------:R-:W-:Y:S01]  /*5130*/  HFMA2 R162, -RZ, RZ, 0, 0 ;  /* 0x00000000ffa27431 */ /* 0x000fe200000001ff */
[----:B------:R-:W-:Y:S01]  /*5140*/  LOP3.LUT R170, R170, 0x4, RZ, 0xc0, !PT ;  /* 0x00000004aaaa7812 */ /* 0x000fe200078ec0ff */
[----:B------:R-:W-:Y:S01]  /*5150*/  IMAD.MOV.U32 R68, RZ, RZ, RZ ;  /* 0x000000ffff447224 */ /* 0x000fe200078e00ff */
[----:B------:R-:W-:Y:S01]  /*5160*/  LOP3.LUT R137, R6, 0x30, R137, 0xf8, !PT ;  /* 0x0000003006897812 */ /* 0x000fe200078ef889 */
[----:B------:R-:W-:Y:S01]  /*5170*/  IMAD.MOV.U32 R168, RZ, RZ, RZ ;  /* 0x000000ffffa87224 */ /* 0x000fe200078e00ff */
[----:B------:R-:W-:Y:S01]  /*5180*/  LOP3.LUT R69, R69, 0x600000, RZ, 0xc0, !PT ;  /* 0x0060000045457812 */ /* 0x000fe200078ec0ff */
[----:B------:R-:W3:Y:S01]  /*5190*/  LDC.64 R138, c[0x0][0x8a8] ;  /* 0x00022a00ff8a7b82 */ /* 0x000ee20000000a00 */
[----:B------:R-:W-:Y:S02]  /*51a0*/  LOP3.LUT R137, R137, 0x1e40, R4, 0xf8, !PT ;  /* 0x00001e4089897812 */ /* 0x000fe400078ef804 */
[----:B------:R-:W-:Y:S01]  /*51b0*/  CS2R R166, SRZ ;  /* 0x0000000000a67805 */ /* 0x000fe2000001ff00 */
[----:B------:R-:W-:Y:S01]  /*51c0*/  IMAD.MOV.U32 R165, RZ, RZ, RZ ;  /* 0x000000ffffa57224 */ /* 0x000fe200078e00ff */
[----:B------:R-:W-:Y:S01]  /*51d0*/  IADD3 R169, PT, PT, -R170, 0x2, RZ ;  /* 0x00000002aaa97810 */ /* 0x000fe20007ffe1ff */
[----:B------:R-:W-:Y:S01]  /*51e0*/  IMAD.MOV R163, RZ, RZ, -R170 ;  /* 0x000000ffffa37224 */ /* 0x000fe200078e0aaa */
[----:B------:R-:W-:Y:S01]  /*51f0*/  IADD3 R164, PT, PT, -R172, RZ, RZ ;  /* 0x000000ffaca47210 */ /* 0x000fe20007ffe1ff */
[----:B------:R-:W4:Y:S01]  /*5200*/  LDCU UR57, c[0x0][0x370] ;  /* 0x00006e00ff3977ac */ /* 0x000f220008000800 */
[----:B-1----:R-:W-:Y:S01]  /*5210*/  ULEA UR44, UR4, UR44, 0x18 ;  /* 0x0000002c042c7291 */ /* 0x002fe2000f8ec0ff */
[----:B------:R-:W1:Y:S03]  /*5220*/  LDCU.64 UR62, c[0x0][0x348] ;  /* 0x00006900ff3e77ac */ /* 0x000e660008000a00 */
[----:B------:R-:W-:-:S02]  /*5230*/  UIADD3 UR4, UPT, UPT, UR44, 0x8200, URZ ;  /* 0x000082002c047890 */ /* 0x000fc4000fffe0ff */
[----:B------:R-:W-:Y:S01]  /*5240*/  VIADD R171, R137, UR44 ;  /* 0x0000002c89ab7c36 */ /* 0x000fe20008000000 */
[----:B------:R-:W-:Y:S02]  /*5250*/  UIADD3 UR5, UPT, UPT, UR44, 0x200, URZ ;  /* 0x000002002c057890 */ /* 0x000fe4000fffe0ff */
[----:B------:R-:W4:Y:S01]  /*5260*/  LDS R0, [UR44+0x150] ;  /* 0x0001502cff007984 */ /* 0x000f220008000800 */
[----:B------:R-:W1:Y:S01]  /*5270*/  LDCU UR43, c[0x0][0xb0c] ;  /* 0x00016180ff2b77ac */ /* 0x000e620008000800 */
[----:B------:R-:W-:Y:S01]  /*5280*/  VIADD R171, R171, 0x200 ;  /* 0x00000200abab7836 */ /* 0x000fe20000000000 */
[----:B------:R-:W-:Y:S01]  /*5290*/  MOV R173, UR4 ;  /* 0x0000000400ad7c02 */ /* 0x000fe20008000f00 */
[----:B------:R-:W-:Y:S01]  /*52a0*/  IMAD.U32 R175, RZ, RZ, UR5 ;  /* 0x00000005ffaf7e24 */ /* 0x000fe2000f8e00ff */
[----:B------:R-:W1:Y:S01]  /*52b0*/  LDCU UR39, c[0x0][0xb30] ;  /* 0x00016600ff2777ac */ /* 0x000e620008000800 */
[----:B------:R-:W1:Y:S01]  /*52c0*/  LDCU.64 UR46, c[0x0][0x888] ;  /* 0x00011100ff2e77ac */ /* 0x000e620008000a00 */
[----:B------:R-:W1:Y:S01]  /*52d0*/  LDCU.64 UR40, c[0x0][0xb28] ;  /* 0x00016500ff2877ac */ /* 0x000e620008000a00 */
[----:B------:R-:W1:Y:S01]  /*52e0*/  LDCU.64 UR60, c[0x0][0x890] ;  /* 0x00011200ff3c77ac */ /* 0x000e620008000a00 */
[----:B------:R-:W1:Y:S01]  /*52f0*/  LDCU.128 UR52, c[0x0][0xb10] ;  /* 0x00016200ff3477ac */ /* 0x000e620008000c00 */
[----:B------:R-:W1:Y:S02]  /*5300*/  LDCU UR56, c[0x0][0x374] ;  /* 0x00006e80ff3877ac */ /* 0x000e640008000800 */
[----:B-1234-:R-:W-:-:S07]  /*5310*/  IADD3 R69, PT, PT, R0, R69, RZ ;  /* 0x0000004500457210 */ /* 0x01efce0007ffe0ff */
.L_x_135:
[C---:B------:R-:W-:Y:S02]  /*5320*/  LEA R3, R162.reuse, UR44, 0x3 ;  /* 0x0000002ca2037c11 */ /* 0x040fe4000f8e18ff */
[----:B------:R-:W-:Y:S02]  /*5330*/  SHF.L.U32 R0, R167, 0x1f, RZ ;  /* 0x0000001fa7007819 */ /* 0x000fe400000006ff */
[----:B-1----:R-:W-:Y:S02]  /*5340*/  LEA R5, R162, UR44, 0x4 ;  /* 0x0000002ca2057c11 */ /* 0x002fe4000f8e20ff */
[----:B------:R-:W1:Y:S02]  /*5350*/  SYNCS.PHASECHK.TRANS64.TRYWAIT P0, [R3+URZ+0xc0], R0 ;  /* 0x0000c000030075a7 */ /* 0x000e6400080011ff */
[----:B-1----:R-:W-:Y:S05]  /*5360*/  @!P0 BRA `(.L_x_91) ;  /* 0x0000007000048947 */ /* 0x002fea0003800000 */
.L_x_181:
        /* <DEDUP_REMOVED lines=11> */
[----:B------:R-:W-:Y:S01]  /*5420*/  PLOP3.LUT P0, PT, PT, PT, UP1, 0x80, 0x8 ;  /* 0x000000000008781c */ /* 0x000fe20003f0f018 */
[----:B------:R-:W-:Y:S11]  /*5430*/  UP2UR UR45, UPR, URZ, 0x2 ;  /* 0x00000002ff2d7883 */ /* 0x000ff60008000000 */
[----:B------:R-:W-:Y:S01]  /*5440*/  @!UPT UIADD3 URZ, UPT, UPT, URZ, URZ, URZ ;  /* 0x000000fffffff290 */ /* 0x000fe2000fffe0ff */
[----:B-1----:R-:W-:Y:S02]  /*5450*/  @P0 SHF.R.U32.HI R0, RZ, 0x10, R5 ;  /* 0x00000010ff000819 */ /* 0x002fe40000011605 */
        /* <DEDUP_REMOVED lines=12> */
[----:B------:R-:W2:Y:S01]  /*5520*/  LDCU UR12, c[0x0][0xb20] ;  /* 0x00016400ff0c77ac */ /* 0x000ea20008000800 */
[----:B------:R-:W-:Y:S02]  /*5530*/  UIMAD.WIDE.U32 UR4, UR56, UR55, URZ ;  /* 0x00000037380472a5 */ /* 0x000fe4000f8e00ff */
[----:B------:R-:W-:Y:S02]  /*5540*/  UIMAD.WIDE.U32 UR6, UR57, UR52, URZ ;  /* 0x00000034390672a5 */ /* 0x000fe4000f8e00ff */
[----:B------:R-:W-:Y:S02]  /*5550*/  UISETP.NE.AND UP0, UPT, UR54, 0x1, UPT ;  /* 0x000000013600788c */ /* 0x000fe4000bf05270 */
[----:B------:R-:W-:Y:S02]  /*5560*/  UIMAD.WIDE.U32 UR8, UR37, UR55, URZ ;  /* 0x00000037250872a5 */ /* 0x000fe4000f8e00ff */
[----:B------:R-:W-:Y:S02]  /*5570*/  UIMAD.WIDE.U32 UR10, UR38, UR52, URZ ;  /* 0x00000034260a72a5 */ /* 0x000fe4000f8e00ff */
[----:B------:R-:W-:Y:S02]  /*5580*/  UISETP.NE.AND UP1, UPT, UR43, 0x1, UPT ;  /* 0x000000012b00788c */ /* 0x000fe4000bf25270 */
[----:B------:R-:W-:Y:S01]  /*5590*/  UISETP.NE.AND UP2, UPT, UR42, 0x1, UPT ;  /* 0x000000012a00788c */ /* 0x000fe2000bf45270 */
[----:B------:R-:W-:Y:S02]  /*55a0*/  UMOV UR4, UR5 ;  /* 0x0000000500047c82 */ /* 0x000fe40008000000 */
[----:B--2---:R-:W-:Y:S03]  /*55b0*/  USHF.R.U32.HI UR5, URZ, UR12, UR4 ;  /* 0x0000000cff057299 */ /* 0x004fe60008011604 */
[----:B------:R-:W-:Y:S02]  /*55c0*/  UMOV UR4, UR7 ;  /* 0x0000000700047c82 */ /* 0x000fe40008000000 */
[----:B------:R-:W-:Y:S02]  /*55d0*/  USHF.R.U32.HI UR7, URZ, UR53, UR4 ;  /* 0x00000035ff077299 */ /* 0x000fe40008011604 */
[----:B------:R-:W-:Y:S02]  /*55e0*/  USEL UR4, UR56, UR5, !UP0 ;  /* 0x0000000538047287 */ /* 0x000fe4000c000000 */
[----:B------:R-:W-:Y:S01]  /*55f0*/  USEL UR7, UR57, UR7, !UP1 ;  /* 0x0000000739077287 */ /* 0x000fe2000c800000 */
[----:B------:R-:W-:Y:S01]  /*5600*/  UMOV UR5, UR9 ;  /* 0x0000000900057c82 */ /* 0x000fe20008000000 */
[----:B------:R-:W-:Y:S02]  /*5610*/  UIMAD.WIDE.U32 UR8, UR4, UR40, URZ ;  /* 0x00000028040872a5 */ /* 0x000fe4000f8e00ff */
[----:B------:R-:W-:Y:S03]  /*5620*/  USHF.R.U32.HI UR6, URZ, UR12, UR5 ;  /* 0x0000000cff067299 */ /* 0x000fe60008011605 */
[----:B------:R-:W-:Y:S01]  /*5630*/  UMOV UR5, UR11 ;  /* 0x0000000b00057c82 */ /* 0x000fe20008000000 */
[----:B------:R-:W-:Y:S02]  /*5640*/  UIMAD.WIDE.U32 UR10, UR7, UR40, URZ ;  /* 0x00000028070a72a5 */ /* 0x000fe4000f8e00ff */
[----:B------:R-:W-:Y:S02]  /*5650*/  USHF.R.U32.HI UR12, URZ, UR53, UR5 ;  /* 0x00000035ff0c7299 */ /* 0x000fe40008011605 */
[----:B------:R-:W-:Y:S01]  /*5660*/  USEL UR6, UR37, UR6, !UP0 ;  /* 0x0000000625067287 */ /* 0x000fe2000c000000 */
[----:B------:R-:W-:Y:S02]  /*5670*/  UMOV UR5, UR9 ;  /* 0x0000000900057c82 */ /* 0x000fe40008000000 */
[----:B------:R-:W-:Y:S01]  /*5680*/  UMOV UR10, UR11 ;  /* 0x0000000b000a7c82 */ /* 0x000fe20008000000 */
[----:B------:R-:W-:Y:S02]  /*5690*/  @UP2 USHF.R.U32.HI UR4, URZ, UR41, UR5 ;  /* 0x00000029ff042299 */ /* 0x000fe40008011605 */
[----:B------:R-:W-:Y:S02]  /*56a0*/  @UP2 USHF.R.U32.HI UR7, URZ, UR41, UR10 ;  /* 0x00000029ff072299 */ /* 0x000fe4000801160a */
[----:B------:R-:W-:Y:S02]  /*56b0*/  UIMAD UR4, UR42, UR4, URZ ;  /* 0x000000042a0472a4 */ /* 0x000fe4000f8e02ff */
        /* <DEDUP_REMOVED lines=8> */
[----:B------:R-:W-:Y:S02]  /*5740*/  USEL UR11, UR6, UR4, !UP2 ;  /* 0x00000004060b7287 */ /* 0x000fe4000d000000 */
[----:B------:R-:W-:Y:S02]  /*5750*/  UIADD3 UR8, UPT, UPT, -UR5, URZ, URZ ;  /* 0x000000ff05087290 */ /* 0x000fe4000fffe1ff */
[----:B------:R-:W-:Y:S01]  /*5760*/  UIADD3 UR10, UPT, UPT, -UR11, URZ, URZ ;  /* 0x000000ff0b0a7290 */ /* 0x000fe2000fffe1ff */
[----:B------:R-:W-:Y:S01]  /*5770*/  @!UP0 UMOV UR4, UR9 ;  /* 0x0000000900048c82 */ /* 0x000fe20008000000 */
[----:B------:R-:W-:Y:S02]  /*5780*/  UIADD3 UR9, UPT, UPT, -UR6, URZ, URZ ;  /* 0x000000ff06097290 */ /* 0x000fe4000fffe1ff */
[----:B------:R-:W-:Y:S02]  /*5790*/  @!UP0 USHF.R.U32.HI UR4, URZ, UR41, UR4 ;  /* 0x00000029ff048299 */ /* 0x000fe40008011604 */
[----:B------:R-:W-:Y:S02]  /*57a0*/  UIMAD UR10, UR42, UR10, UR6 ;  /* 0x0000000a2a0a72a4 */ /* 0x000fe4000f8e0206 */
[----:B------:R-:W-:Y:S04]  /*57b0*/  @!UP0 USEL UR4, UR5, UR4, !UP2 ;  /* 0x0000000405048287 */ /* 0x000fe8000d000000 */
[----:B------:R-:W-:Y:S02]  /*57c0*/  @!UP0 UIMAD UR10, UR7, UR10, UR4 ;  /* 0x0000000a070a82a4 */ /* 0x000fe4000f8e0204 */
[----:B------:R-:W-:Y:S02]  /*57d0*/  @!UP0 UIADD3 UR11, UPT, UPT, UR11, -UR4, URZ ;  /* 0x800000040b0b8290 */ /* 0x000fe4000fffe0ff */
[----:B------:R-:W-:Y:S02]  /*57e0*/  UIMAD UR7, UR43, UR8, UR38 ;  /* 0x000000082b0772a4 */ /* 0x000fe4000f8e0226 */
[----:B------:R-:W-:Y:S02]  /*57f0*/  @!UP0 UIMAD UR6, UR11, UR42, UR5 ;  /* 0x0000002a0b0682a4 */ /* 0x000fe4000f8e0205 */
[----:B------:R-:W-:Y:S01]  /*5800*/  UIMAD UR4, UR54, UR9, UR37 ;  /* 0x00000009360472a4 */ /* 0x000fe2000f8e0225 */
[----:B------:R-:W-:Y:S02]  /*5810*/  @!UP0 UMOV UR5, UR10 ;  /* 0x0000000a00058c82 */ /* 0x000fe40008000000 */
[----:B------:R-:W-:Y:S02]  /*5820*/  UIMAD UR38, UR5, UR43, UR7 ;  /* 0x0000002b052672a4 */ /* 0x000fe4000f8e0207 */
[----:B------:R-:W-:Y:S11]  /*5830*/  UIMAD UR37, UR6, UR54, UR4 ;  /* 0x00000036062572a4 */ /* 0x000ff6000f8e0204 */
[----:B------:R-:W-:Y:S01]  /*5840*/  @!UPT UIADD3 URZ, UPT, UPT, URZ, URZ, URZ ;  /* 0x000000fffffff290 */ /* 0x000fe2000fffe0ff */
.L_x_92:
[----:B------:R-:W-:Y:S01]  /*5850*/  UISETP.NE.AND UP0, UPT, UR39, 0x1, UPT ;  /* 0x000000012700788c */ /* 0x000fe2000bf05270 */
[----:B------:R-:W-:Y:S01]  /*5860*/  IADD3 R162, PT, PT, R162, 0x1, RZ ;  /* 0x00000001a2a27810 */ /* 0x000fe20007ffe0ff */
[----:B------:R-:W-:Y:S02]  /*5870*/  UIADD3 UR11, UPT, UPT, UR44, 0x200, URZ ;  /* 0x000002002c0b7890 */ /* 0x000fe4000fffe0ff */
[----:B------:R-:W-:Y:S02]  /*5880*/  USHF.L.U32 UR50, UR16, 0x7, URZ ;  /* 0x0000000710327899 */ /* 0x000fe400080006ff */
[----:B------:R-:W-:Y:S05]  /*5890*/  USHF.L.U32 UR49, UR20, 0x8, URZ ;  /* 0x0000000814317899 */ /* 0x000fea00080006ff */
[----:B------:R-:W2:Y:S01]  /*58a0*/  @!UP0 LDCU.128 UR12, c[0x0][0xb10] ;  /* 0x00016200ff0c87ac */ /* 0x000ea20008000c00 */
[----:B------:R-:W3:Y:S01]  /*58b0*/  @!UP0 LDCU UR5, c[0x0][0xb0c] ;  /* 0x00016180ff0587ac */ /* 0x000ee20008000800 */
[----:B------:R-:W4:Y:S01]  /*58c0*/  @!UP0 LDCU UR10, c[0x0][0xb20] ;  /* 0x00016400ff0a87ac */ /* 0x000f220008000800 */
[----:B--2---:R-:W-:Y:S02]  /*58d0*/  UIMAD.WIDE.U32 UR8, UR38, UR12, URZ ;  /* 0x0000000c260872a5 */ /* 0x004fe4000f8e00ff */
[----:B------:R-:W-:Y:S02]  /*58e0*/  UIMAD.WIDE.U32 UR6, UR37, UR15, URZ ;  /* 0x0000000f250672a5 */ /* 0x000fe4000f8e00ff */
[----:B------:R-:W-:Y:S03]  /*58f0*/  @!UP0 UISETP.NE.AND UP1, UPT, UR14, 0x1, UPT ;  /* 0x000000010e00888c */ /* 0x000fe6000bf25270 */
[----:B------:R-:W-:Y:S01]  /*5900*/  @!UP0 UMOV UR4, UR9 ;  /* 0x0000000900048c82 */ /* 0x000fe20008000000 */
[----:B---3--:R-:W-:Y:S02]  /*5910*/  @!UP0 UISETP.NE.AND UP2, UPT, UR5, 0x1, UPT ;  /* 0x000000010500888c */ /* 0x008fe4000bf45270 */
[----:B------:R-:W-:Y:S01]  /*5920*/  @!UP0 USHF.R.U32.HI UR4, URZ, UR13, UR4 ;  /* 0x0000000dff048299 */ /* 0x000fe20008011604 */
[----:B------:R-:W-:Y:S02]  /*5930*/  @!UP0 UMOV UR6, UR7 ;  /* 0x0000000700068c82 */ /* 0x000fe40008000000 */
[----:B----4-:R-:W-:Y:S02]  /*5940*/  @!UP0 USHF.R.U32.HI UR6, URZ, UR10, UR6 ;  /* 0x0000000aff068299 */ /* 0x010fe40008011606 */
[----:B------:R-:W-:Y:S02]  /*5950*/  @!UP0 USEL UR7, UR38, UR4, !UP2 ;  /* 0x0000000426078287 */ /* 0x000fe4000d000000 */
[----:B------:R-:W-:Y:S04]  /*5960*/  @!UP0 USEL UR6, UR37, UR6, !UP1 ;  /* 0x0000000625068287 */ /* 0x000fe8000c800000 */
[----:B------:R-:W-:Y:S02]  /*5970*/  @!UP0 UIADD3 UR4, UPT, UPT, -UR7, UR6, URZ ;  /* 0x0000000607048290 */ /* 0x000fe4000fffe1ff */
[----:B------:R-:W-:Y:S02]  /*5980*/  @!UP0 UIADD3 UR6, UPT, UPT, UR7, -UR6, URZ ;  /* 0x8000000607068290 */ /* 0x000fe4000fffe0ff */
[----:B------:R-:W-:Y:S02]  /*5990*/  @!UP0 UIMAD UR38, UR4, UR5, UR38 ;  /* 0x00000005042682a4 */ /* 0x000fe4000f8e0226 */
[----:B------:R-:W-:Y:S02]  /*59a0*/  @!UP0 UIMAD UR37, UR6, UR14, UR37 ;  /* 0x0000000e062582a4 */ /* 0x000fe4000f8e0225 */
[----:B------:R-:W-:Y:S09]  /*59b0*/  ULOP3.LUT UP0, URZ, UR11, 0x1b0, URZ, 0xc0, !UPT ;  /* 0x000001b00bff7892 */ /* 0x000ff2000f80c0ff */
[----:B------:R-:W-:Y:S05]  /*59c0*/  BRA.U !UP0, `(.L_x_93) ;  /* 0x0000000108407547 */ /* 0x000fea000b800000 */
[----:B------:R-:W2:Y:S01]  /*59d0*/  LDCU.64 UR8, c[0x4][0x88] ;  /* 0x01001100ff0877ac */ /* 0x000ea20008000a00 */
[----:B------:R-:W-:Y:S01]  /*59e0*/  MOV R3, 0x0 ;  /* 0x0000000000037802 */ /* 0x000fe20000000f00 */
[----:B------:R-:W-:Y:S02]  /*59f0*/  HFMA2 R12, -RZ, RZ, 0, 5.9604644775390625e-08 ;  /* 0x00000001ff0c7431 */ /* 0x000fe400000001ff */
[----:B------:R-:W-:Y:S02]  /*5a00*/  IMAD.MOV.U32 R8, RZ, RZ, 0x70 ;  /* 0x00000070ff087424 */ /* 0x000fe400078e00ff */
[----:B------:R-:W-:Y:S01]  /*5a10*/  IMAD.MOV.U32 R13, RZ, RZ, RZ ;  /* 0x000000ffff0d7224 */ /* 0x000fe200078e00ff */
[----:B------:R-:W3:Y:S01]  /*5a20*/  LDCU.64 UR6, c[0x4][0x90] ;  /* 0x01001200ff0677ac */ /* 0x000ee20008000a00 */
[----:B------:R-:W4:Y:S01]  /*5a30*/  LDC.64 R2, c[0x4][R3] ;  /* 0x0100000003027b82 */ /* 0x000f220000000a00 */
[----:B------:R-:W1:Y:S01]  /*5a40*/  LDCU.64 UR4, c[0x4][0x8] ;  /* 0x01000100ff0477ac */ /* 0x000e620008000a00 */
[----:B--2---:R-:W-:Y:S01]  /*5a50*/  MOV R5, UR9 ;  /* 0x0000000900057c02 */ /* 0x004fe20008000f00 */
[----:B------:R-:W-:Y:S01]  /*5a60*/  IMAD.U32 R4, RZ, RZ, UR8 ;  /* 0x00000008ff047e24 */ /* 0x000fe2000f8e00ff */
[----:B---3--:R-:W-:Y:S01]  /*5a70*/  MOV R7, UR7 ;  /* 0x0000000700077c02 */ /* 0x008fe20008000f00 */
[----:B------:R-:W-:Y:S01]  /*5a80*/  IMAD.U32 R6, RZ, RZ, UR6 ;  /* 0x00000006ff067e24 */ /* 0x000fe2000f8e00ff */
[----:B-1----:R-:W-:Y:S01]  /*5a90*/  MOV R11, UR5 ;  /* 0x00000005000b7c02 */ /* 0x002fe20008000f00 */
[----:B------:R-:W-:Y:S02]  /*5aa0*/  IMAD.U32 R10, RZ, RZ, UR4 ;  /* 0x00000004ff0a7e24 */ /* 0x000fe4000f8e00ff */
[----:B------:R-:W-:Y:S07]  /*5ab0*/  LEPC R20, `(.L_x_93) ;  /* 0x000000001014794e */ /* 0x000fee0000000000 */
[----:B----45:R-:W-:Y:S05]  /*5ac0*/  CALL.ABS.NOINC R2 ;  /* 0x0000000002007343 */ /* 0x030fea0003c00000 */
.L_x_93:
[----:B------:R-:W-:Y:S01]  /*5ad0*/  LOP3.LUT P0, RZ, R173, 0x1b0, RZ, 0xc0, !PT ;  /* 0x000001b0adff7812 */ /* 0x000fe2000780c0ff */
[----:B------:R-:W-:Y:S11]  /*5ae0*/  BSSY.RECONVERGENT B6, `(.L_x_94) ;  /* 0x0000013000067945 */ /* 0x000ff60003800200 */
[----:B------:R-:W-:Y:S01]  /*5af0*/  @!UPT UIADD3 URZ, UPT, UPT, URZ, URZ, URZ ;  /* 0x000000fffffff290 */ /* 0x000fe2000fffe0ff */
[----:B------:R-:W-:Y:S05]  /*5b00*/  @!P0 BRA `(.L_x_95) ;  /* 0x0000000000408947 */ /* 0x000fea0003800000 */
        /* <DEDUP_REMOVED lines=16> */
.L_x_95:
[----:B------:R-:W-:Y:S05]  /*5c10*/  BSYNC.RECONVERGENT B6 ;  /* 0x0000000000067941 */ /* 0x000fea0003800200 */
.L_x_94:
[----:B------:R-:W-:Y:S01]  /*5c20*/  R2UR UR4, R161 ;  /* 0x00000000a10472ca */ /* 0x000fe200000e0000 */
[----:B------:R-:W-:Y:S01]  /*5c30*/  UISETP.NE.U32.AND UP0, UPT, UR60, URZ, UPT ;  /* 0x000000ff3c00728c */ /* 0x000fe2000bf05070 */
[----:B------:R-:W-:Y:S02]  /*5c40*/  ISETP.NE.U32.AND P4, PT, R156, RZ, PT ;  /* 0x000000ff9c00720c */ /* 0x000fe40003f85070 */
[----:B------:R-:W-:Y:S01]  /*5c50*/  ISETP.NE.U32.AND P2, PT, RZ, UR46, PT ;  /* 0x0000002eff007c0c */ /* 0x000fe2000bf45070 */
[----:B------:R-:W-:Y:S01]  /*5c60*/  UISETP.NE.AND.EX UP1, UPT, UR61, URZ, UPT, UP0 ;  /* 0x000000ff3d00728c */ /* 0x000fe2000bf25300 */
[----:B------:R-:W-:Y:S01]  /*5c70*/  ISETP.NE.AND.EX P4, PT, R157, RZ, PT, P4 ;  /* 0x000000ff9d00720c */ /* 0x000fe20003f85340 */
[----:B------:R-:W-:Y:S01]  /*5c80*/  UPLOP3.LUT UP0, UPT, UPT, UPT, UPT, 0x40, 0x4 ;  /* 0x000000000004789c */ /* 0x000fe20003f0e870 */
[----:B------:R-:W-:Y:S05]  /*5c90*/  ISETP.NE.AND.EX P2, PT, RZ, UR47, PT, P2 ;  /* 0x0000002fff007c0c */ /* 0x000fea000bf45320 */
[----:B------:R-:W-:Y:S06]  /*5ca0*/  UISETP.NE.AND UP2, UPT, UR4, URZ, UPT ;  /* 0x000000ff0400728c */ /* 0x000fec000bf45270 */
[----:B------:R-:W-:Y:S05]  /*5cb0*/  PLOP3.LUT P1, PT, PT, PT, UP2, 0x80, 0x8 ;  /* 0x000000000008781c */ /* 0x000fea0003f2f028 */
[----:B------:R-:W-:Y:S06]  /*5cc0*/  @UP2 UPLOP3.LUT UP0, UPT, UPT, UPT, UP1, 0x80, 0x8 ;  /* 0x000000000008289c */ /* 0x000fec0003f0f010 */
[----:B------:R-:W-:Y:S01]  /*5cd0*/  PLOP3.LUT P0, PT, PT, PT, UP0, 0x80, 0x8 ;  /* 0x000000000008781c */ /* 0x000fe20003f0f008 */
[----:B------:R-:W-:Y:S01]  /*5ce0*/  @!UPT UIADD3 URZ, UPT, UPT, URZ, URZ, URZ ;  /* 0x000000fffffff290 */ /* 0x000fe2000fffe0ff */
[----:B------:R-:W-:Y:S11]  /*5cf0*/  BRA.U !UP1, `(.L_x_96) ;  /* 0x00000001093c7547 */ /* 0x000ff6000b800000 */
[----:B------:R-:W-:Y:S01]  /*5d00*/  UISETP.NE.U32.AND UP0, UPT, UR46, URZ, UPT ;  /* 0x000000ff2e00728c */ /* 0x000fe2000bf05070 */
[----:B-1----:R-:W-:Y:S01]  /*5d10*/  HFMA2 R0, -RZ, RZ, 0, 5.9604644775390625e-08 ;  /* 0x00000001ff007431 */ /* 0x002fe200000001ff */
[----:B------:R-:W1:Y:S01]  /*5d20*/  LDCU.64 UR8, c[0x0][0x358] ;  /* 0x00006b00ff0877ac */ /* 0x000e620008000a00 */
[----:B------:R-:W-:Y:S01]  /*5d30*/  IMAD.MOV.U32 R158, RZ, RZ, 0x1 ;  /* 0x00000001ff9e7424 */ /* 0x000fe200078e00ff */
[----:B------:R-:W-:Y:S06]  /*5d40*/  UISETP.NE.AND.EX UP0, UPT, UR47, URZ, UPT, UP0 ;  /* 0x000000ff2f00728c */ /* 0x000fec000bf05300 */
[----:B------:R-:W-:Y:S05]  /*5d50*/  PLOP3.LUT P3, PT, PT, PT, UP0, 0x80, 0x8 ;  /* 0x000000000008781c */ /* 0x000fea0003f6f008 */
[----:B------:R-:W2:Y:S01]  /*5d60*/  @UP0 LDCU.64 UR4, c[0x0][0x888] ;  /* 0x00011100ff0407ac */ /* 0x000ea20008000a00 */
[----:B------:R-:W-:Y:S07]  /*5d70*/  @UP0 UIMAD UR6, UR36, UR60, URZ ;  /* 0x0000003c240602a4 */ /* 0x000fee000f8e02ff */
[----:B------:R-:W-:Y:S01]  /*5d80*/  @!P3 PRMT R158, R0, 0x7610, R158 ;  /* 0x00007610009eb816 */ /* 0x000fe2000000009e */
[----:B--2---:R-:W-:Y:S06]  /*5d90*/  @UP0 UIMAD.WIDE UR4, UR6, 0x4, UR4 ;  /* 0x00000004060408a5 */ /* 0x004fec000f8e0204 */
[----:B------:R-:W-:Y:S01]  /*5da0*/  IMAD.U32 R2, RZ, RZ, UR4 ;  /* 0x00000004ff027e24 */ /* 0x000fe2000f8e00ff */
[----:B------:R-:W-:Y:S04]  /*5db0*/  MOV R3, UR5 ;  /* 0x0000000500037c02 */ /* 0x000fe80008000f00 */
[----:B------:R-:W2:Y:S01]  /*5dc0*/  @!UP0 LDCU UR4, c[0x0][0x880] ;  /* 0x00011000ff0487ac */ /* 0x000ea20008000800 */
[----:B-1---5:R3:W5:Y:S02]  /*5dd0*/  @P3 LDG.E R73, desc[UR8][R2.64] ;  /* 0x0000000802493981 */ /* 0x022764000c1e1900 */
[----:B--23--:R-:W-:Y:S02]  /*5de0*/  @!P3 IMAD.U32 R73, RZ, RZ, UR4 ;  /* 0x00000004ff49be24 */ /* 0x00cfe4000f8e00ff */
.L_x_96:
[----:B------:R-:W-:Y:S05]  /*5df0*/  @!P4 BRA `(.L_x_97) ;  /* 0x000000000024c947 */ /* 0x000fea0003800000 */
[----:B------:R-:W-:Y:S01]  /*5e00*/  ISETP.NE.U32.AND P3, PT, R138, RZ, PT ;  /* 0x000000ff8a00720c */ /* 0x000fe20003f65070 */
[----:B------:R-:W2:Y:S03]  /*5e10*/  LDCU.64 UR4, c[0x0][0x358] ;  /* 0x00006b00ff0477ac */ /* 0x000ea60008000a00 */
[----:B------:R-:W-:Y:S11]  /*5e20*/  ISETP.NE.AND.EX P3, PT, R139, RZ, PT, P3 ;  /* 0x000000ff8b00720c */ /* 0x000ff60003f65330 */
[----:B------:R-:W-:Y:S02]  /*5e30*/  @!UPT UIADD3 URZ, UPT, UPT, URZ, URZ, URZ ;  /* 0x000000fffffff290 */ /* 0x000fe4000fffe0ff */
[----:B------:R-:W3:Y:S01]  /*5e40*/  @P3 LDC.64 R2, c[0x0][0x8a8] ;  /* 0x00022a00ff023b82 */ /* 0x000ee20000000a00 */
[----:B-1----:R-:W-:Y:S04]  /*5e50*/  @P3 IMAD R0, R156, UR36, RZ ;  /* 0x000000249c003c24 */ /* 0x002fe8000f8e02ff */
[----:B---3--:R-:W-:Y:S05]  /*5e60*/  @P3 IMAD.WIDE R2, R0, 0x4, R2 ;  /* 0x0000000400023825 */ /* 0x008fea00078e0202 */
[----:B--2--5:R2:W5:Y:S02]  /*5e70*/  @P3 LDG.E R70, desc[UR4][R2.64] ;  /* 0x0000000402463981 */ /* 0x024564000c1e1900 */
[----:B--2---:R-:W3:Y:S02]  /*5e80*/  @!P3 LDC R70, c[0x0][0x8a0] ;  /* 0x00022800ff46bb82 */ /* 0x004ee40000000800 */
.L_x_97:
[----:B-----5:R-:W-:Y:S01]  /*5e90*/  FSETP.NEU.AND P4, PT, R73, RZ, PT ;  /* 0x000000ff4900720b */ /* 0x020fe20003f8d000 */
[----:B------:R-:W-:Y:S01]  /*5ea0*/  BSSY B1, `(.L_x_98) ;  /* 0x0000047000017945 */ /* 0x000fe20003800000 */
[----:B------:R-:W-:Y:S01]  /*5eb0*/  SEL R5, RZ, 0xffffffff, P2 ;  /* 0xffffffffff057807 */ /* 0x000fe20001000000 */
[----:B------:R-:W-:Y:S01]  /*5ec0*/  IMAD.MOV.U32 R180, RZ, RZ, 0x1 ;  /* 0x00000001ffb47424 */ /* 0x000fe200078e00ff */
[----:B------:R-:W-:Y:S01]  /*5ed0*/  LOP3.LUT P3, RZ, R158, 0xff, RZ, 0xc0, !PT ;  /* 0x000000ff9eff7812 */ /* 0x000fe2000786c0ff */
[----:B------:R-:W-:Y:S01]  /*5ee0*/  IMAD R71, R68, 0x100, R69 ;  /* 0x0000010044477824 */ /* 0x000fe200078e0245 */
[----:B-1----:R-:W-:Y:S02]  /*5ef0*/  @P1 SEL R0, RZ, 0xffffffff, P4 ;  /* 0xffffffffff001807 */ /* 0x002fe40002000000 */
[----:B------:R-:W-:Y:S02]  /*5f00*/  CS2R R154, SRZ ;  /* 0x00000000009a7805 */ /* 0x000fe4000001ff00 */
[----:B------:R-:W-:Y:S02]  /*5f10*/  LEA R3, R166, UR44, 0x3 ;  /* 0x0000002ca6037c11 */ /* 0x000fe4000f8e18ff */
[----:B------:R-:W-:Y:S02]  /*5f20*/  CS2R R152, SRZ ;  /* 0x0000000000987805 */ /* 0x000fe4000001ff00 */
[----:B------:R-:W-:Y:S02]  /*5f30*/  @P0 SEL R0, R5, R0, !P3 ;  /* 0x0000000005000207 */ /* 0x000fe40005800000 */
[----:B------:R-:W-:Y:S02]  /*5f40*/  CS2R R150, SRZ ;  /* 0x0000000000967805 */ /* 0x000fe4000001ff00 */
[----:B------:R-:W-:Y:S02]  /*5f50*/  LEA R177, R68, UR44, 0x3 ;  /* 0x0000002c44b17c11 */ /* 0x000fe4000f8e18ff */
[----:B------:R-:W-:Y:S02]  /*5f60*/  CS2R R148, SRZ ;  /* 0x0000000000947805 */ /* 0x000fe4000001ff00 */
[----:B------:R-:W-:Y:S02]  /*5f70*/  @P1 LOP3.LUT R0, R0, 0x1, RZ, 0xc0, !PT ;  /* 0x0000000100001812 */ /* 0x000fe400078ec0ff */
[----:B------:R-:W-:Y:S02]  /*5f80*/  CS2R R146, SRZ ;  /* 0x0000000000927805 */ /* 0x000fe4000001ff00 */
[----:B------:R-:W-:Y:S02]  /*5f90*/  SHF.L.U32 R4, R168, 0x1f, RZ ;  /* 0x0000001fa8047819 */ /* 0x000fe400000006ff */
[----:B------:R-:W-:Y:S02]  /*5fa0*/  CS2R R144, SRZ ;  /* 0x0000000000907805 */ /* 0x000fe4000001ff00 */
[----:B------:R-:W-:Y:S02]  /*5fb0*/  ISETP.NE.U32.OR P6, PT, R0, 0x1, !P1 ;  /* 0x000000010000780c */ /* 0x000fe40004fc5470 */
[----:B------:R-:W-:Y:S02]  /*5fc0*/  CS2R R142, SRZ ;  /* 0x00000000008e7805 */ /* 0x000fe4000001ff00 */
[----:B------:R-:W-:Y:S02]  /*5fd0*/  PLOP3.LUT P2, PT, PT, PT, UP1, 0x80, 0x8 ;  /* 0x000000000008781c */ /* 0x000fe40003f4f018 */
[----:B------:R-:W-:Y:S02]  /*5fe0*/  CS2R R140, SRZ ;  /* 0x00000000008c7805 */ /* 0x000fe4000001ff00 */
[----:B------:R-:W-:Y:S02]  /*5ff0*/  SEL R0, RZ, 0xffffffff, P4 ;  /* 0xffffffffff007807 */ /* 0x000fe40002000000 */
[----:B------:R-:W-:Y:S03]  /*6000*/  P2R R189, PR, RZ, 0x40 ;  /* 0x00000040ffbd7803 */ /* 0x000fe60000000000 */
[----:B------:R-:W-:Y:S04]  /*6010*/  @P6 SHF.L.U32 R2, R165, 0x1f, RZ ;  /* 0x0000001fa5026819 */ /* 0x000fe800000006ff */
[----:B------:R-:W-:Y:S01]  /*6020*/  @P2 SEL R0, R5, R0, !P3 ;  /* 0x0000000005002207 */ /* 0x000fe20005800000 */
[----:B------:R-:W1:Y:S03]  /*6030*/  @P6 SYNCS.PHASECHK.TRANS64.TRYWAIT P1, [R3+URZ+0x70], R2 ;  /* 0x00007002030065a7 */ /* 0x000e6600080211ff */
[----:B------:R-:W-:Y:S04]  /*6040*/  LOP3.LUT R0, R0, 0x1, RZ, 0xc0, !PT ;  /* 0x0000000100007812 */ /* 0x000fe800078ec0ff */
[----:B------:R-:W-:Y:S04]  /*6050*/  ISETP.NE.U32.AND P5, PT, R0, 0x1, PT ;  /* 0x000000010000780c */ /* 0x000fe80003fa5070 */
[----:B------:R-:W-:Y:S01]  /*6060*/  P2R R181, PR, RZ, 0x20 ;  /* 0x00000020ffb57803 */ /* 0x000fe20000000000 */
[----:B------:R2:W4:Y:S01]  /*6070*/  SYNCS.PHASECHK.TRANS64.TRYWAIT P0, [R177+URZ+0xe0], R4 ;  /* 0x0000e004b10075a7 */ /* 0x00052200080011ff */
[----:B-1----:R-:W-:Y:S01]  /*6080*/  @P6 SEL R180, RZ, 0x1, !P1 ;  /* 0x00000001ffb46807 */ /* 0x002fe20004800000 */
[----:B--2---:R-:W-:Y:S06]  /*6090*/  @!P6 BRA `(.L_x_99) ;  /* 0x00000000009ce947 */ /* 0x004fec0003800000 */
[----:B------:R-:W-:Y:S01]  /*60a0*/  @P5 IMAD R7, R166, 0x2000, R171 ;  /* 0x00002000a6075824 */ /* 0x000fe200078e02ab */
[----:B------:R-:W1:Y:S01]  /*60b0*/  S2R R0, SR_CgaCtaId ;  /* 0x0000000000007919 */ /* 0x000e620000008800 */
[----:B------:R-:W-:Y:S01]  /*60c0*/  ISETP.NE.AND P1, PT, R180, RZ, PT ;  /* 0x000000ffb400720c */ /* 0x000fe20003f25270 */
[----:B------:R-:W-:Y:S01]  /*60d0*/  BSSY B0, `(.L_x_100) ;  /* 0x0000010000007945 */ /* 0x000fe20003800000 */
[--C-:B------:R-:W-:Y:S01]  /*60e0*/  @P5 IMAD R8, R172, -0x10, R7.reuse ;  /* 0xfffffff0ac085824 */ /* 0x100fe200078e0207 */
[----:B------:R-:W-:Y:S01]  /*60f0*/  CS2R R142, SRZ ;  /* 0x00000000008e7805 */ /* 0x000fe2000001ff00 */
[----:B------:R-:W-:Y:S01]  /*6100*/  @P5 IMAD R6, R170, -0x10, R7 ;  /* 0xfffffff0aa065824 */ /* 0x000fe200078e0207 */
[----:B------:R-:W-:Y:S01]  /*6110*/  CS2R R140, SRZ ;  /* 0x00000000008c7805 */ /* 0x000fe2000001ff00 */
[----:B------:R-:W-:Y:S01]  /*6120*/  @P5 IMAD R5, R169, 0x10, R8 ;  /* 0x00000010a9055824 */ /* 0x000fe200078e0208 */
[----:B------:R-:W-:Y:S02]  /*6130*/  CS2R R150, SRZ ;  /* 0x0000000000967805 */ /* 0x000fe4000001ff00 */
[----:B------:R-:W-:Y:S02]  /*6140*/  CS2R R148, SRZ ;  /* 0x0000000000947805 */ /* 0x000fe4000001ff00 */
[----:B------:R-:W-:Y:S02]  /*6150*/  CS2R R146, SRZ ;  /* 0x0000000000927805 */ /* 0x000fe4000001ff00 */
[----:B------:R-:W-:Y:S02]  /*6160*/  CS2R R144, SRZ ;  /* 0x0000000000907805 */ /* 0x000fe4000001ff00 */
[----:B------:R-:W-:Y:S02]  /*6170*/  CS2R R154, SRZ ;  /* 0x00000000009a7805 */ /* 0x000fe4000001ff00 */
[----:B------:R-:W-:Y:S01]  /*6180*/  CS2R R152, SRZ ;  /* 0x0000000000987805 */ /* 0x000fe2000001ff00 */
[----:B------:R-:W-:Y:S06]  /*6190*/  @P1 BRA `(.L_x_101) ;  /* 0x00000000000c1947 */ /* 0x000fec0003800000 */
[----:B------:R-:W-:Y:S04]  /*61a0*/  SHF.L.U32 R2, R165, 0x1f, RZ ;  /* 0x0000001fa5027819 */ /* 0x000fe800000006ff */
[----:B------:R-:W2:Y:S02]  /*61b0*/  SYNCS.PHASECHK.TRANS64.TRYWAIT P1, [R3+URZ+0x70], R2 ;  /* 0x00007002030075a7 */ /* 0x000ea400080211ff */
[----:B--2---:R-:W-:Y:S05]  /*61c0*/  @!P1 BRA `(.L_x_102) ;  /* 0x0000006000809947 */ /* 0x004fea0003800000 */
.L_x_101:
[----:B------:R-:W-:Y:S05]  /*61d0*/  BSYNC B0 ;  /* 0x0000000000007941 */ /* 0x000fea0003800000 */
.L_x_100:
[----:B------:R-:W-:Y:S01]  /*61e0*/  ISETP.NE.AND P1, PT, R181, RZ, PT ;  /* 0x000000ffb500720c */ /* 0x000fe20003f25270 */
[----:B--2---:R-:W-:Y:S02]  /*61f0*/  VIADD R3, R3, 0x90 ;  /* 0x0000009003037836 */ /* 0x004fe40000000000 */
[----:B------:R-:W-:Y:S03]  /*6200*/  VIADD R166, R166, 0x1 ;  /* 0x00000001a6a67836 */ /* 0x000fe60000000000 */
[----:B-1----:R-:W-:Y:S07]  /*6210*/  PRMT R0, R0, 0x654, R3 ;  /* 0x0000065400007816 */ /* 0x002fee0000000003 */
[----:B------:R1:W2:Y:S04]  /*6220*/  @P1 LDS.128 R140, [R7] ;  /* 0x00000000078c1984 */ /* 0x0002a80000000c00 */
[----:B------:R1:W1:Y:S04]  /*6230*/  @P1 LDS.128 R148, [R6+0x20] ;  /* 0x0000200006941984 */ /* 0x0002680000000c00 */
[----:B------:R1:W1:Y:S04]  /*6240*/  @P1 LDS.128 R144, [R8+0x10] ;  /* 0x0000100008901984 */ /* 0x0002680000000c00 */
[----:B------:R1:W1:Y:S01]  /*6250*/  @P1 LDS.128 R152, [R5+0x10] ;  /* 0x0000100005981984 */ /* 0x0002620000000c00 */
[C---:B------:R-:W-:Y:S01]  /*6260*/  ISETP.NE.AND P1, PT, R166.reuse, 0x4, PT ;  /* 0x00000004a600780c */ /* 0x040fe20003f25270 */
[----:B------:R-:W-:Y:S01]  /*6270*/  @!PT LDS RZ, [RZ] ;  /* 0x00000000fffff984 */ /* 0x000fe20000000800 */
[----:B------:R-:W-:Y:S01]  /*6280*/  @!PT LDS RZ, [RZ] ;  /* 0x00000000fffff984 */ /* 0x000fe20000000800 */
[----:B------:R-:W-:Y:S01]  /*6290*/  @!PT LDS RZ, [RZ] ;  /* 0x00000000fffff984 */ /* 0x000fe20000000800 */
[----:B------:R-:W-:Y:S01]  /*62a0*/  @!PT LDS RZ, [RZ] ;  /* 0x00000000fffff984 */ /* 0x000fe20000000800 */
[----:B------:R5:W-:Y:S06]  /*62b0*/  MEMBAR.ALL.CTA ;  /* 0x0000000000007992 */ /* 0x000bec0000008000 */
[----:B-----5:R-:W5:Y:S01]  /*62c0*/  FENCE.VIEW.ASYNC.S ;  /* 0x00000000000073c6 */ /* 0x020f620000000000 */
[----:B------:R-:W-:Y:S01]  /*62d0*/  SEL R166, R166, RZ, P1 ;  /* 0x000000ffa6a67207 */ /* 0x000fe20000800000 */
[----:B-----5:R5:W-:Y:S02]  /*62e0*/  SYNCS.ARRIVE.TRANS64.RED.A1T0 RZ, [R0+URZ], RZ ;  /* 0x000000ff00ff79a7 */ /* 0x020be400081004ff */
[----:B-----5:R-:W-:Y:S04]  /*62f0*/  SEL R0, RZ, 0x1, P1 ;  /* 0x00000001ff007807 */ /* 0x020fe80000800000 */
[----:B--2---:R-:W-:Y:S02]  /*6300*/  LOP3.LUT R165, R165, R0, RZ, 0x3c, !PT ;  /* 0x00000000a5a57212 */ /* 0x004fe400078e3cff */
.L_x_99:
[----:B------:R-:W-:Y:S05]  /*6310*/  BSYNC B1 ;  /* 0x0000000000017941 */ /* 0x000fea0003800000 */
.L_x_98:
[----:B------:R-:W-:Y:S04]  /*6320*/  SHF.R.U32.HI R0, RZ, 0x15, R71 ;  /* 0x00000015ff007819 */ /* 0x000fe80000011647 */
[----:B------:R-:W-:Y:S01]  /*6330*/  LOP3.LUT P1, RZ, R0, 0x3, R159, 0x48, !PT ;  /* 0x0000000300ff7812 */ /* 0x000fe2000782489f */
[----:B------:R-:W-:Y:S01]  /*6340*/  @!UPT UIADD3 URZ, UPT, UPT, URZ, URZ, URZ ;  /* 0x000000fffffff290 */ /* 0x000fe2000fffe0ff */
[----:B----4-:R-:W-:Y:S11]  /*6350*/  @P0 BRA `(.L_x_103) ;  /* 0x0000000000080947 */ /* 0x010ff60003800000 */
[----:B------:R-:W2:Y:S02]  /*6360*/  SYNCS.PHASECHK.TRANS64.TRYWAIT P0, [R177+URZ+0xe0], R4 ;  /* 0x0000e004b10075a7 */ /* 0x000ea400080011ff */
[----:B--2---:R-:W-:Y:S05]  /*6370*/  @!P0 BRA `(.L_x_104) ;  /* 0x0000006000288947 */ /* 0x004fea0003800000 */
.L_x_103:
[----:B------:R-:W-:Y:S04]  /*6380*/  BSSY.RECONVERGENT B6, `(.L_x_105) ;  /* 0x0000012000067945 */ /* 0x000fe80003800200 */
[----:B------:R-:W-:Y:S05]  /*6390*/  @!P1 BRA `(.L_x_106) ;  /* 0x0000000000409947 */ /* 0x000fea0003800000 */
[----:B------:R-:W4:Y:S01]  /*63a0*/  LDCU.64 UR8, c[0x4][0x78] ;  /* 0x01000f00ff0877ac */ /* 0x000f220008000a00 */
[----:B------:R-:W-:Y:S01]  /*63b0*/  MOV R3, 0x0 ;  /* 0x0000000000037802 */ /* 0x000fe20000000f00 */
[----:B------:R-:W-:Y:S02]  /*63c0*/  HFMA2 R12, -RZ, RZ, 0, 5.9604644775390625e-08 ;  /* 0x00000001ff0c7431 */ /* 0x000fe400000001ff */
[----:B-1----:R-:W-:Y:S02]  /*63d0*/  IMAD.MOV.U32 R8, RZ, RZ, 0x192 ;  /* 0x00000192ff087424 */ /* 0x002fe400078e00ff */
[----:B------:R-:W-:Y:S01]  /*63e0*/  IMAD.MOV.U32 R13, RZ, RZ, RZ ;  /* 0x000000ffff0d7224 */ /* 0x000fe200078e00ff */
[----:B------:R-:W1:Y:S01]  /*63f0*/  LDCU.64 UR6, c[0x4][0x80] ;  /* 0x01001000ff0677ac */ /* 0x000e620008000a00 */
[----:B------:R-:W3:Y:S01]  /*6400*/  LDC.64 R2, c[0x4][R3] ;  /* 0x0100000003027b82 */ /* 0x000ee20000000a00 */
[----:B------:R-:W5:Y:S01]  /*6410*/  LDCU.64 UR4, c[0x4][0x18] ;  /* 0x01000300ff0477ac */ /* 0x000f620008000a00 */
[----:B----4-:R-:W-:Y:S01]  /*6420*/  MOV R5, UR9 ;  /* 0x0000000900057c02 */ /* 0x010fe20008000f00 */
[----:B--2---:R-:W-:Y:S01]  /*6430*/  IMAD.U32 R4, RZ, RZ, UR8 ;  /* 0x00000008ff047e24 */ /* 0x004fe2000f8e00ff */
[----:B-1----:R-:W-:Y:S01]  /*6440*/  MOV R7, UR7 ;  /* 0x0000000700077c02 */ /* 0x002fe20008000f00 */
[----:B------:R-:W-:Y:S01]  /*6450*/  IMAD.U32 R6, RZ, RZ, UR6 ;  /* 0x00000006ff067e24 */ /* 0x000fe2000f8e00ff */
[----:B-----5:R-:W-:Y:S01]  /*6460*/  MOV R11, UR5 ;  /* 0x00000005000b7c02 */ /* 0x020fe20008000f00 */
[----:B------:R-:W-:Y:S02]  /*6470*/  IMAD.U32 R10, RZ, RZ, UR4 ;  /* 0x00000004ff0a7e24 */ /* 0x000fe4000f8e00ff */
[----:B------:R-:W-:Y:S07]  /*6480*/  LEPC R20, `(.L_x_106) ;  /* 0x000000001014794e */ /* 0x000fee0000000000 */
[----:B---3--:R-:W-:Y:S05]  /*6490*/  CALL.ABS.NOINC R2 ;  /* 0x0000000002007343 */ /* 0x008fea0003c00000 */
.L_x_106:
[----:B------:R-:W-:Y:S05]  /*64a0*/  BSYNC.RECONVERGENT B6 ;  /* 0x0000000000067941 */ /* 0x000fea0003800200 */
.L_x_105:
[-C--:B------:R-:W-:Y:S01]  /*64b0*/  F2FP.F16.E4M3.UNPACK_B R74, R140.reuse ;  /* 0x0000008cff4a723e */ /* 0x080fe200020006ff */
[----:B------:R-:W-:Y:S05]  /*64c0*/  WARPSYNC.ALL ;  /* 0x0000000000007948 */ /* 0x000fea0003800000 */
[----:B------:R-:W-:Y:S01]  /*64d0*/  R2UR UR4, R71 ;  /* 0x00000000470472ca */ /* 0x000fe200000e0000 */
[--C-:B------:R-:W-:Y:S01]  /*64e0*/  HADD2.F32 R72, -RZ, R74.reuse.H0_H0 ;  /* 0x2000004aff487230 */ /* 0x100fe20000004100 */
[----:B------:R-:W-:Y:S01]  /*64f0*/  F2FP.F16.E4M3.UNPACK_B R76, R140.H1 ;  /* 0x0000008cff4c723e */ /* 0x000fe200030006ff */
[----:B------:R-:W-:Y:S01]  /*6500*/  HADD2.F32 R75, -RZ, R74.H1_H1 ;  /* 0x3000004aff4b7230 */ /* 0x000fe20000004100 */
[-C--:B------:R-:W-:Y:S01]  /*6510*/  F2FP.F16.E4M3.UNPACK_B R78, R141.reuse ;  /* 0x0000008dff4e723e */ /* 0x080fe200020006ff */
[----:B------:R-:W-:Y:S01]  /*6520*/  BSSY.RECONVERGENT B0, `(.L_x_107) ;  /* 0x000011d000007945 */ /* 0x000fe20003800200 */
[----:B------:R-:W-:Y:S01]  /*6530*/  F2FP.F16.E4M3.UNPACK_B R80, R141.H1 ;  /* 0x0000008dff50723e */ /* 0x000fe200030006ff */
[----:B------:R-:W-:Y:S01]  /*6540*/  HADD2.F32 R74, -RZ, R76.H0_H0 ;  /* 0x2000004cff4a7230 */ /* 0x000fe20000004100 */
[-C--:B------:R-:W-:Y:S01]  /*6550*/  F2FP.F16.E4M3.UNPACK_B R82, R142.reuse ;  /* 0x0000008eff52723e */ /* 0x080fe200020006ff */
[--C-:B------:R-:W-:Y:S01]  /*6560*/  HADD2.F32 R77, -RZ, R78.reuse.H0_H0 ;  /* 0x2000004eff4d7230 */ /* 0x100fe20000004100 */
[----:B------:R-:W-:Y:S01]  /*6570*/  F2FP.F16.E4M3.UNPACK_B R84, R142.H1 ;  /* 0x0000008eff54723e */ /* 0x000fe200030006ff */
[----:B------:R-:W-:Y:S01]  /*6580*/  HADD2.F32 R78, -RZ, R78.H1_H1 ;  /* 0x3000004eff4e7230 */ /* 0x000fe20000004100 */
[-C--:B------:R-:W-:Y:S01]  /*6590*/  F2FP.F16.E4M3.UNPACK_B R86, R143.reuse ;  /* 0x0000008fff56723e */ /* 0x080fe200020006ff */
[----:B-12---:R-:W3:Y:S01]  /*65a0*/  LDTM.x64 R4, tmem[UR4] ;  /* 0x00000004000479ee */ /* 0x006ee20008340000 */
[----:B------:R-:W-:Y:S01]  /*65b0*/  F2FP.F16.E4M3.UNPACK_B R88, R143.H1 ;  /* 0x0000008fff58723e */ /* 0x000fe200030006ff */
[----:B------:R-:W-:Y:S01]  /*65c0*/  HADD2.F32 R76, -RZ, R76.H1_H1 ;  /* 0x3000004cff4c7230 */ /* 0x000fe20000004100 */
[-C--:B------:R-:W-:Y:S01]  /*65d0*/  F2FP.F16.E4M3.UNPACK_B R90, R144.reuse ;  /* 0x00000090ff5a723e */ /* 0x080fe200020006ff */
[----:B------:R-:W-:Y:S01]  /*65e0*/  HADD2.F32 R79, -RZ, R80.H0_H0 ;  /* 0x20000050ff4f7230 */ /* 0x000fe20000004100 */
[----:B------:R-:W-:Y:S01]  /*65f0*/  F2FP.F16.E4M3.UNPACK_B R92, R144.H1 ;  /* 0x00000090ff5c723e */ /* 0x000fe200030006ff */
[--C-:B------:R-:W-:Y:S01]  /*6600*/  HADD2.F32 R81, -RZ, R82.reuse.H0_H0 ;  /* 0x20000052ff517230 */ /* 0x100fe20000004100 */
[----:B------:R-:W-:Y:S01]  /*6610*/  SHF.L.U32 R182, R164, 0x4, RZ ;  /* 0x00000004a4b67819 */ /* 0x000fe200000006ff */
[----:B------:R-:W-:Y:S01]  /*6620*/  HADD2.F32 R82, -RZ, R82.H1_H1 ;  /* 0x30000052ff527230 */ /* 0x000fe20000004100 */
[----:B------:R-:W-:Y:S01]  /*6630*/  SHF.L.U32 R188, R163, 0x4, RZ ;  /* 0x00000004a3bc7819 */ /* 0x000fe200000006ff */
[--C-:B------:R-:W-:Y:S01]  /*6640*/  HADD2.F32 R85, -RZ, R86.reuse.H0_H0 ;  /* 0x20000056ff557230 */ /* 0x100fe20000004100 */
[----:B------:R-:W-:Y:S01]  /*6650*/  IADD3 R176, PT, PT, R171, R182, RZ ;  /* 0x000000b6abb07210 */ /* 0x000fe20007ffe0ff */
[----:B------:R-:W-:Y:S01]  /*6660*/  HADD2.F32 R86, -RZ, R86.H1_H1 ;  /* 0x30000056ff567230 */ /* 0x000fe20000004100 */
[----:B------:R-:W-:Y:S01]  /*6670*/  SHF.L.U32 R183, R169, 0x4, RZ ;  /* 0x00000004a9b77819 */ /* 0x000fe200000006ff */
[--C-:B------:R-:W-:Y:S01]  /*6680*/  HADD2.F32 R89, -RZ, R90.reuse.H0_H0 ;  /* 0x2000005aff597230 */ /* 0x100fe20000004100 */
[----:B------:R-:W-:Y:S01]  /*6690*/  F2FP.F16.E4M3.UNPACK_B R94, R145 ;  /* 0x00000091ff5e723e */ /* 0x000fe200020006ff */
[----:B------:R-:W-:Y:S01]  /*66a0*/  HADD2.F32 R90, -RZ, R90.H1_H1 ;  /* 0x3000005aff5a7230 */ /* 0x000fe20000004100 */
[----:B------:R-:W-:Y:S01]  /*66b0*/  IADD3 R178, PT, PT, R183, R176, RZ ;  /* 0x000000b0b7b27210 */ /* 0x000fe20007ffe0ff */
[----:B------:R-:W-:Y:S01]  /*66c0*/  HADD2.F32 R80, -RZ, R80.H1_H1 ;  /* 0x30000050ff507230 */ /* 0x000fe20000004100 */
[----:B------:R-:W-:Y:S01]  /*66d0*/  F2FP.F16.E4M3.UNPACK_B R98, R146 ;  /* 0x00000092ff62723e */ /* 0x000fe200020006ff */
[--C-:B------:R-:W-:Y:S01]  /*66e0*/  HADD2.F32 R93, -RZ, R94.reuse.H0_H0 ;  /* 0x2000005eff5d7230 */ /* 0x100fe20000004100 */
[----:B------:R-:W-:Y:S01]  /*66f0*/  F2FP.F16.E4M3.UNPACK_B R102, R147 ;  /* 0x00000093ff66723e */ /* 0x000fe200020006ff */
[----:B------:R-:W-:Y:S01]  /*6700*/  HADD2.F32 R94, -RZ, R94.H1_H1 ;  /* 0x3000005eff5e7230 */ /* 0x000fe20000004100 */
[----:B------:R-:W-:Y:S01]  /*6710*/  F2FP.F16.E4M3.UNPACK_B R106, R148 ;  /* 0x00000094ff6a723e */ /* 0x000fe200020006ff */
[C---:B---3--:R-:W-:Y:S01]  /*6720*/  FMUL R0, R70.reuse, R4 ;  /* 0x0000000446007220 */ /* 0x048fe20000400000 */
[C---:B------:R-:W-:Y:S01]  /*6730*/  FMUL R2, R70.reuse, R5 ;  /* 0x0000000546027220 */ /* 0x040fe20000400000 */
[C---:B------:R-:W-:Y:S01]  /*6740*/  FMUL R4, R70.reuse, R8 ;  /* 0x0000000846047220 */ /* 0x040fe20000400000 */
[C---:B------:R-:W-:Y:S01]  /*6750*/  FMUL R5, R70.reuse, R9 ;  /* 0x0000000946057220 */ /* 0x040fe20000400000 */
[C---:B------:R-:W-:Y:S01]  /*6760*/  FFMA R0, R73.reuse, R72, R0 ;  /* 0x0000004849007223 */ /* 0x040fe20000000000 */
[C---:B------:R-:W-:Y:S01]  /*6770*/  FFMA R2, R73.reuse, R75, R2 ;  /* 0x0000004b49027223 */ /* 0x040fe20000000002 */
[C---:B------:R-:W-:Y:S01]  /*6780*/  FMUL R8, R70.reuse, R12 ;  /* 0x0000000c46087220 */ /* 0x040fe20000400000 */
[C---:B------:R-:W-:Y:S01]  /*6790*/  FMUL R9, R70.reuse, R13 ;  /* 0x0000000d46097220 */ /* 0x040fe20000400000 */
[C---:B------:R-:W-:Y:S01]  /*67a0*/  FMUL R12, R70.reuse, R16 ;  /* 0x00000010460c7220 */ /* 0x040fe20000400000 */
[C---:B------:R-:W-:Y:S01]  /*67b0*/  FMUL R13, R70.reuse, R17 ;  /* 0x00000011460d7220 */ /* 0x040fe20000400000 */
[C---:B------:R-:W-:Y:S01]  /*67c0*/  FMUL R16, R70.reuse, R20 ;  /* 0x0000001446107220 */ /* 0x040fe20000400000 */
[C---:B------:R-:W-:Y:S01]  /*67d0*/  FMUL R17, R70.reuse, R21 ;  /* 0x0000001546117220 */ /* 0x040fe20000400000 */
[C---:B------:R-:W-:Y:S01]  /*67e0*/  FMUL R20, R70.reuse, R24 ;  /* 0x0000001846147220 */ /* 0x040fe20000400000 */
[C---:B------:R-:W-:Y:S01]  /*67f0*/  FMUL R21, R70.reuse, R25 ;  /* 0x0000001946157220 */ /* 0x040fe20000400000 */
[--C-:B------:R-:W-:Y:S02]  /*6800*/  HADD2.F32 R97, -RZ, R98.reuse.H0_H0 ;  /* 0x20000062ff617230 */ /* 0x100fe40000004100 */
[C---:B------:R-:W-:Y:S01]  /*6810*/  FMUL R24, R70.reuse, R28 ;  /* 0x0000001c46187220 */ /* 0x040fe20000400000 */
[----:B------:R-:W-:Y:S02]  /*6820*/  HADD2.F32 R98, -RZ, R98.H1_H1 ;  /* 0x30000062ff627230 */ /* 0x000fe40000004100 */
[C---:B------:R-:W-:Y:S01]  /*6830*/  FMUL R25, R70.reuse, R29 ;  /* 0x0000001d46197220 */ /* 0x040fe20000400000 */
[--C-:B------:R-:W-:Y:S02]  /*6840*/  HADD2.F32 R101, -RZ, R102.reuse.H0_H0 ;  /* 0x20000066ff657230 */ /* 0x100fe40000004100 */
[C---:B------:R-:W-:Y:S01]  /*6850*/  FMUL R28, R70.reuse, R32 ;  /* 0x00000020461c7220 */ /* 0x040fe20000400000 */
[----:B------:R-:W-:Y:S02]  /*6860*/  HADD2.F32 R102, -RZ, R102.H1_H1 ;  /* 0x30000066ff667230 */ /* 0x000fe40000004100 */
[C---:B------:R-:W-:Y:S01]  /*6870*/  FMUL R29, R70.reuse, R33 ;  /* 0x00000021461d7220 */ /* 0x040fe20000400000 */
[--C-:B------:R-:W-:Y:S02]  /*6880*/  HADD2.F32 R105, -RZ, R106.reuse.H0_H0 ;  /* 0x2000006aff697230 */ /* 0x100fe40000004100 */
[C---:B------:R-:W-:Y:S01]  /*6890*/  FMUL R32, R70.reuse, R36 ;  /* 0x0000002446207220 */ /* 0x040fe20000400000 */
[----:B------:R-:W-:Y:S01]  /*68a0*/  F2FP.F16.E4M3.UNPACK_B R96, R145.H1 ;  /* 0x00000091ff60723e */ /* 0x000fe200030006ff */
[----:B------:R-:W-:Y:S02]  /*68b0*/  HADD2.F32 R106, -RZ, R106.H1_H1 ;  /* 0x3000006aff6a7230 */ /* 0x000fe40000004100 */
[C---:B------:R-:W-:Y:S01]  /*68c0*/  FMUL R33, R70.reuse, R37 ;  /* 0x0000002546217220 */ /* 0x040fe20000400000 */
[C---:B------:R-:W-:Y:S01]  /*68d0*/  FMUL R36, R70.reuse, R40 ;  /* 0x0000002846247220 */ /* 0x040fe20000400000 */
[----:B------:R-:W-:Y:S01]  /*68e0*/  F2FP.F16.E4M3.UNPACK_B R100, R146.H1 ;  /* 0x00000092ff64723e */ /* 0x000fe200030006ff */
        /* <DEDUP_REMOVED lines=8> */
[----:B------:R-:W-:Y:S01]  /*6970*/  F2FP.F16.E4M3.UNPACK_B R110, R149 ;  /* 0x00000095ff6e723e */ /* 0x000fe200020006ff */
[C---:B------:R-:W-:Y:S01]  /*6980*/  FMUL R49, R70.reuse, R53 ;  /* 0x0000003546317220 */ /* 0x040fe20000400000 */
[C---:B------:R-:W-:Y:S01]  /*6990*/  FMUL R52, R70.reuse, R56 ;  /* 0x0000003846347220 */ /* 0x040fe20000400000 */
[----:B------:R-:W-:Y:S01]  /*69a0*/  F2FP.F16.E4M3.UNPACK_B R112, R149.H1 ;  /* 0x00000095ff70723e */ /* 0x000fe200030006ff */
[C---:B------:R-:W-:Y:S01]  /*69b0*/  FMUL R53, R70.reuse, R57 ;  /* 0x0000003946357220 */ /* 0x040fe20000400000 */
[--C-:B------:R-:W-:Y:S02]  /*69c0*/  HADD2.F32 R109, -RZ, R110.reuse.H0_H0 ;  /* 0x2000006eff6d7230 */ /* 0x100fe40000004100 */
[C---:B------:R-:W-:Y:S01]  /*69d0*/  FMUL R56, R70.reuse, R60 ;  /* 0x0000003c46387220 */ /* 0x040fe20000400000 */
[----:B------:R-:W-:Y:S01]  /*69e0*/  F2FP.F16.E4M3.UNPACK_B R114, R150 ;  /* 0x00000096ff72723e */ /* 0x000fe200020006ff */
[----:B------:R-:W-:Y:S02]  /*69f0*/  HADD2.F32 R110, -RZ, R110.H1_H1 ;  /* 0x3000006eff6e7230 */ /* 0x000fe40000004100 */
[C---:B------:R-:W-:Y:S01]  /*6a00*/  FMUL R57, R70.reuse, R61 ;  /* 0x0000003d46397220 */ /* 0x040fe20000400000 */
[C---:B------:R-:W-:Y:S01]  /*6a10*/  FMUL R60, R70.reuse, R64 ;  /* 0x00000040463c7220 */ /* 0x040fe20000400000 */
[----:B------:R-:W-:Y:S01]  /*6a20*/  F2FP.F16.E4M3.UNPACK_B R116, R150.H1 ;  /* 0x00000096ff74723e */ /* 0x000fe200030006ff */
[--C-:B------:R-:W-:Y:S02]  /*6a30*/  HADD2.F32 R113, -RZ, R114.reuse.H0_H0 ;  /* 0x20000072ff717230 */ /* 0x100fe40000004100 */
[C---:B------:R-:W-:Y:S01]  /*6a40*/  FMUL R61, R70.reuse, R65 ;  /* 0x00000041463d7220 */ /* 0x040fe20000400000 */
[----:B------:R-:W-:Y:S02]  /*6a50*/  HADD2.F32 R114, -RZ, R114.H1_H1 ;  /* 0x30000072ff727230 */ /* 0x000fe40000004100 */
[C---:B------:R-:W-:Y:S01]  /*6a60*/  FMUL R3, R70.reuse, R6 ;  /* 0x0000000646037220 */ /* 0x040fe20000400000 */
[----:B------:R-:W-:Y:S01]  /*6a70*/  F2FP.F16.E4M3.UNPACK_B R118, R151 ;  /* 0x00000097ff76723e */ /* 0x000fe200020006ff */
[C---:B------:R-:W-:Y:S01]  /*6a80*/  FMUL R7, R70.reuse, R7 ;  /* 0x0000000746077220 */ /* 0x040fe20000400000 */
[C---:B------:R-:W-:Y:S01]  /*6a90*/  FMUL R6, R70.reuse, R10 ;  /* 0x0000000a46067220 */ /* 0x040fe20000400000 */
[----:B------:R-:W-:Y:S01]  /*6aa0*/  F2FP.F16.E4M3.UNPACK_B R120, R151.H1 ;  /* 0x00000097ff78723e */ /* 0x000fe200030006ff */
[C---:B------:R-:W-:Y:S01]  /*6ab0*/  FFMA R3, R73.reuse, R74, R3 ;  /* 0x0000004a49037223 */ /* 0x040fe20000000003 */
[C---:B------:R-:W-:Y:S01]  /*6ac0*/  FFMA R7, R73.reuse, R76, R7 ;  /* 0x0000004c49077223 */ /* 0x040fe20000000007 */
[----:B------:R-:W-:Y:S01]  /*6ad0*/  F2FP.F16.E4M3.UNPACK_B R122, R152 ;  /* 0x00000098ff7a723e */ /* 0x000fe200020006ff */
[C---:B------:R-:W-:Y:S01]  /*6ae0*/  FFMA R4, R73.reuse, R77, R4 ;  /* 0x0000004d49047223 */ /* 0x040fe20000000004 */
[C---:B------:R-:W-:Y:S01]  /*6af0*/  FFMA R5, R73.reuse, R78, R5 ;  /* 0x0000004e49057223 */ /* 0x040fe20000000005 */
[----:B------:R-:W-:Y:S01]  /*6b00*/  F2FP.F16.E4M3.UNPACK_B R124, R152.H1 ;  /* 0x00000098ff7c723e */ /* 0x000fe200030006ff */
[----:B------:R-:W-:Y:S01]  /*6b10*/  FFMA R6, R73, R79, R6 ;  /* 0x0000004f49067223 */ /* 0x000fe20000000006 */
[----:B------:R-:W-:Y:S01]  /*6b20*/  F2FP.SATFINITE.E4M3.F32.PACK_AB_MERGE_C R179, R7, R3, RZ ;  /* 0x0000000307b3723e */ /* 0x000fe200048070ff */
[----:B------:R-:W-:Y:S02]  /*6b30*/  HADD2.F32 R117, -RZ, R118.H0_H0 ;  /* 0x20000076ff757230 */ /* 0x000fe40000004100 */
[----:B------:R-:W-:Y:S01]  /*6b40*/  FMUL R11, R70, R11 ;  /* 0x0000000b460b7220 */ /* 0x000fe20000400000 */
[----:B------:R-:W-:Y:S01]  /*6b50*/  HADD2.F32 R83, -RZ, R84.H0_H0 ;  /* 0x20000054ff537230 */ /* 0x000fe20000004100 */
[----:B------:R-:W-:Y:S01]  /*6b60*/  F2FP.SATFINITE.E4M3.F32.PACK_AB_MERGE_C R184, R2, R0, R179 ;  /* 0x0000000002b8723e */ /* 0x000fe200048070b3 */
[----:B------:R-:W-:Y:S01]  /*6b70*/  HADD2.F32 R118, -RZ, R118.H1_H1 ;  /* 0x30000076ff767230 */ /* 0x000fe20000004100 */
[----:B------:R-:W-:Y:S01]  /*6b80*/  IADD3 R179, PT, PT, R171, R188, RZ ;  /* 0x000000bcabb37210 */ /* 0x000fe20007ffe0ff */
[C---:B------:R-:W-:Y:S01]  /*6b90*/  FFMA R11, R73.reuse, R80, R11 ;  /* 0x00000050490b7223 */ /* 0x040fe2000000000b */
[C---:B------:R-:W-:Y:S01]  /*6ba0*/  FFMA R8, R73.reuse, R81, R8 ;  /* 0x0000005149087223 */ /* 0x040fe20000000008 */
[----:B------:R-:W-:Y:S01]  /*6bb0*/  FFMA R9, R73, R82, R9 ;  /* 0x0000005249097223 */ /* 0x000fe20000000009 */
[----:B------:R-:W-:Y:S02]  /*6bc0*/  HADD2.F32 R121, -RZ, R122.H0_H0 ;  /* 0x2000007aff797230 */ /* 0x000fe40000004100 */
[C---:B------:R-:W-:Y:S01]  /*6bd0*/  FMUL R10, R70.reuse, R14 ;  /* 0x0000000e460a7220 */ /* 0x040fe20000400000 */
[----:B------:R-:W-:Y:S01]  /*6be0*/  HADD2.F32 R84, -RZ, R84.H1_H1 ;  /* 0x30000054ff547230 */ /* 0x000fe20000004100 */
[----:B------:R-:W-:Y:S01]  /*6bf0*/  F2FP.SATFINITE.E4M3.F32.PACK_AB_MERGE_C R185, R11, R6, RZ ;  /* 0x000000060bb9723e */ /* 0x000fe200048070ff */
[----:B------:R-:W-:Y:S02]  /*6c00*/  HADD2.F32 R122, -RZ, R122.H1_H1 ;  /* 0x3000007aff7a7230 */ /* 0x000fe40000004100 */
[----:B------:R-:W-:Y:S01]  /*6c10*/  FFMA R10, R73, R83, R10 ;  /* 0x00000053490a7223 */ /* 0x000fe2000000000a */
[C---:B------:R-:W-:Y:S01]  /*6c20*/  FMUL R15, R70.reuse, R15 ;  /* 0x0000000f460f7220 */ /* 0x040fe20000400000 */
[--C-:B------:R-:W-:Y:S01]  /*6c30*/  HADD2.F32 R87, -RZ, R88.reuse.H0_H0 ;  /* 0x20000058ff577230 */ /* 0x100fe20000004100 */
[----:B------:R-:W-:Y:S01]  /*6c40*/  F2FP.SATFINITE.E4M3.F32.PACK_AB_MERGE_C R185, R5, R4, R185 ;  /* 0x0000000405b9723e */ /* 0x000fe200048070b9 */
[----:B------:R-:W-:Y:S02]  /*6c50*/  HADD2.F32 R88, -RZ, R88.H1_H1 ;  /* 0x30000058ff587230 */ /* 0x000fe40000004100 */
[C---:B------:R-:W-:Y:S01]  /*6c60*/  FFMA R15, R73.reuse, R84, R15 ;  /* 0x00000054490f7223 */ /* 0x040fe2000000000f */
[C---:B------:R-:W-:Y:S01]  /*6c70*/  FFMA R12, R73.reuse, R85, R12 ;  /* 0x00000055490c7223 */ /* 0x040fe2000000000c */
[----:B------:R-:W-:Y:S01]  /*6c80*/  FFMA R13, R73, R86, R13 ;  /* 0x00000056490d7223 */ /* 0x000fe2000000000d */
[C---:B------:R-:W-:Y:S01]  /*6c90*/  FMUL R14, R70.reuse, R18 ;  /* 0x00000012460e7220 */ /* 0x040fe20000400000 */
[----:B------:R-:W-:Y:S01]  /*6ca0*/  F2FP.F16.E4M3.UNPACK_B R126, R153 ;  /* 0x00000099ff7e723e */ /* 0x000fe200020006ff */
[C---:B------:R-:W-:Y:S01]  /*6cb0*/  FMUL R19, R70.reuse, R19 ;  /* 0x0000001346137220 */ /* 0x040fe20000400000 */
[----:B------:R-:W-:Y:S01]  /*6cc0*/  HADD2.F32 R91, -RZ, R92.H0_H0 ;  /* 0x2000005cff5b7230 */ /* 0x000fe20000004100 */
[----:B------:R-:W-:Y:S01]  /*6cd0*/  F2FP.SATFINITE.E4M3.F32.PACK_AB_MERGE_C R186, R15, R10, RZ ;  /* 0x0000000a0fba723e */ /* 0x000fe200048070ff */
[C---:B------:R-:W-:Y:S01]  /*6ce0*/  FFMA R14, R73.reuse, R87, R14 ;  /* 0x00000057490e7223 */ /* 0x040fe2000000000e */
[C---:B------:R-:W-:Y:S01]  /*6cf0*/  FFMA R19, R73.reuse, R88, R19 ;  /* 0x0000005849137223 */ /* 0x040fe20000000013 */
[C---:B------:R-:W-:Y:S01]  /*6d00*/  FFMA R16, R73.reuse, R89, R16 ;  /* 0x0000005949107223 */ /* 0x040fe20000000010 */
[----:B------:R-:W-:Y:S01]  /*6d10*/  F2FP.F16.E4M3.UNPACK_B R128, R153.H1 ;  /* 0x00000099ff80723e */ /* 0x000fe200030006ff */
[----:B------:R-:W-:Y:S01]  /*6d20*/  FFMA R17, R73, R90, R17 ;  /* 0x0000005a49117223 */ /* 0x000fe20000000011 */
[----:B------:R-:W-:Y:S01]  /*6d30*/  F2FP.SATFINITE.E4M3.F32.PACK_AB_MERGE_C R186, R9, R8, R186 ;  /* 0x0000000809ba723e */ /* 0x000fe200048070ba */
[--C-:B------:R-:W-:Y:S01]  /*6d40*/  HADD2.F32 R125, -RZ, R126.reuse.H0_H0 ;  /* 0x2000007eff7d7230 */ /* 0x100fe20000004100 */
[----:B------:R-:W-:Y:S01]  /*6d50*/  F2FP.SATFINITE.E4M3.F32.PACK_AB_MERGE_C R187, R19, R14, RZ ;  /* 0x0000000e13bb723e */ /* 0x000fe200048070ff */
[----:B------:R-:W-:Y:S02]  /*6d60*/  HADD2.F32 R126, -RZ, R126.H1_H1 ;  /* 0x3000007eff7e7230 */ /* 0x000fe40000004100 */
[C---:B------:R-:W-:Y:S01]  /*6d70*/  FMUL R18, R70.reuse, R22 ;  /* 0x0000001646127220 */ /* 0x040fe20000400000 */
[----:B------:R-:W-:Y:S01]  /*6d80*/  HADD2.F32 R92, -RZ, R92.H1_H1 ;  /* 0x3000005cff5c7230 */ /* 0x000fe20000004100 */
[----:B------:R-:W-:Y:S01]  /*6d90*/  F2FP.SATFINITE.E4M3.F32.PACK_AB_MERGE_C R187, R13, R12, R187 ;  /* 0x0000000c0dbb723e */ /* 0x000fe200048070bb */
[C---:B------:R-:W-:Y:S01]  /*6da0*/  FMUL R23, R70.reuse, R23 ;  /* 0x0000001746177220 */ /* 0x040fe20000400000 */
[--C-:B------:R-:W-:Y:S02]  /*6db0*/  HADD2.F32 R95, -RZ, R96.reuse.H0_H0 ;  /* 0x20000060ff5f7230 */ /* 0x100fe40000004100 */
[C---:B------:R-:W-:Y:S01]  /*6dc0*/  FFMA R18, R73.reuse, R91, R18 ;  /* 0x0000005b49127223 */ /* 0x040fe20000000012 */
[----:B------:R-:W-:Y:S01]  /*6dd0*/  HADD2.F32 R96, -RZ, R96.H1_H1 ;  /* 0x30000060ff607230 */ /* 0x000fe20000004100 */
[----:B------:R1:W-:Y:S01]  /*6de0*/  STS.128 [R137+UR44+0x8200], R184 ;  /* 0x008200b889007988 */ /* 0x0003e20008000c2c */
        /* <DEDUP_REMOVED lines=48> */
[----:B------:R1:W-:Y:S01]  /*70f0*/  STS.128 [R176+0x8010], R192 ;  /* 0x008010c0b0007388 */ /* 0x0003e20000000c00 */
[C---:B------:R-:W-:Y:S01]  /*7100*/  FFMA R39, R73.reuse, R108, R39 ;  /* 0x0000006c49277223 */ /* 0x040fe20000000027 */
[C---:B------:R-:W-:Y:S01]  /*7110*/  FFMA R36, R73.reuse, R109, R36 ;  /* 0x0000006d49247223 */ /* 0x040fe20000000024 */
[----:B------:R-:W-:Y:S01]  /*7120*/  FFMA R37, R73, R110, R37 ;  /* 0x0000006e49257223 */ /* 0x000fe20000000025 */
[----:B------:R-:W-:Y:S01]  /*7130*/  FMUL R38, R70, R42 ;  /* 0x0000002a46267220 */ /* 0x000fe20000400000 */
[----:B------:R-:W-:Y:S01]  /*7140*/  ISETP.NE.AND P0, PT, R174, RZ, PT ;  /* 0x000000ffae00720c */ /* 0x000fe20003f05270 */
[C---:B------:R-:W-:Y:S01]  /*7150*/  FMUL R43, R70.reuse, R43 ;  /* 0x0000002b462b7220 */ /* 0x040fe20000400000 */
[--C-:B------:R-:W-:Y:S01]  /*7160*/  HADD2.F32 R115, -RZ, R116.reuse.H0_H0 ;  /* 0x20000074ff737230 */ /* 0x100fe20000004100 */
[----:B------:R-:W-:Y:S01]  /*7170*/  F2FP.SATFINITE.E4M3.F32.PACK_AB_MERGE_C R196, R39, R34, RZ ;  /* 0x0000002227c4723e */ /* 0x000fe200048070ff */
[C---:B------:R-:W-:Y:S01]  /*7180*/  FFMA R38, R73.reuse, R111, R38 ;  /* 0x0000006f49267223 */ /* 0x040fe20000000026 */
[C---:B------:R-:W-:Y:S01]  /*7190*/  FFMA R43, R73.reuse, R112, R43 ;  /* 0x00000070492b7223 */ /* 0x040fe2000000002b */
[----:B------:R-:W-:Y:S01]  /*71a0*/  FFMA R40, R73, R113, R40 ;  /* 0x0000007149287223 */ /* 0x000fe20000000028 */
[----:B------:R-:W-:Y:S01]  /*71b0*/  F2FP.SATFINITE.E4M3.F32.PACK_AB_MERGE_C R196, R33, R32, R196 ;  /* 0x0000002021c4723e */ /* 0x000fe200048070c4 */
[----:B------:R-:W-:Y:S01]  /*71c0*/  FFMA R41, R73, R114, R41 ;  /* 0x0000007249297223 */ /* 0x000fe20000000029 */
[----:B------:R-:W-:Y:S01]  /*71d0*/  HADD2.F32 R116, -RZ, R116.H1_H1 ;  /* 0x30000074ff747230 */ /* 0x000fe20000004100 */
[----:B------:R-:W-:Y:S01]  /*71e0*/  F2FP.SATFINITE.E4M3.F32.PACK_AB_MERGE_C R197, R43, R38, RZ ;  /* 0x000000262bc5723e */ /* 0x000fe200048070ff */
[C---:B------:R-:W-:Y:S01]  /*71f0*/  FMUL R42, R70.reuse, R46 ;  /* 0x0000002e462a7220 */ /* 0x040fe20000400000 */
[C---:B------:R-:W-:Y:S01]  /*7200*/  FMUL R47, R70.reuse, R47 ;  /* 0x0000002f462f7220 */ /* 0x040fe20000400000 */
[--C-:B------:R-:W-:Y:S01]  /*7210*/  HADD2.F32 R119, -RZ, R120.reuse.H0_H0 ;  /* 0x20000078ff777230 */ /* 0x100fe20000004100 */
[----:B------:R-:W-:Y:S01]  /*7220*/  F2FP.SATFINITE.E4M3.F32.PACK_AB_MERGE_C R197, R37, R36, R197 ;  /* 0x0000002425c5723e */ /* 0x000fe200048070c5 */
[C---:B------:R-:W-:Y:S01]  /*7230*/  FFMA R42, R73.reuse, R115, R42 ;  /* 0x00000073492a7223 */ /* 0x040fe2000000002a */
[C---:B------:R-:W-:Y:S01]  /*7240*/  FFMA R47, R73.reuse, R116, R47 ;  /* 0x00000074492f7223 */ /* 0x040fe2000000002f */
[----:B------:R-:W-:Y:S01]  /*7250*/  FFMA R44, R73, R117, R44 ;  /* 0x00000075492c7223 */ /* 0x000fe2000000002c */
[----:B------:R-:W-:Y:S01]  /*7260*/  ISETP.NE.AND P6, PT, R189, RZ, PT ;  /* 0x000000ffbd00720c */ /* 0x000fe20003fc5270 */
[----:B------:R-:W-:Y:S01]  /*7270*/  FFMA R45, R73, R118, R45 ;  /* 0x00000076492d7223 */ /* 0x000fe2000000002d */
[----:B------:R-:W-:Y:S01]  /*7280*/  HADD2.F32 R120, -RZ, R120.H1_H1 ;  /* 0x30000078ff787230 */ /* 0x000fe20000004100 */
[----:B------:R-:W-:Y:S01]  /*7290*/  F2FP.SATFINITE.E4M3.F32.PACK_AB_MERGE_C R198, R47, R42, RZ ;  /* 0x0000002a2fc6723e */ /* 0x000fe200048070ff */
[C---:B------:R-:W-:Y:S01]  /*72a0*/  FMUL R46, R70.reuse, R50 ;  /* 0x00000032462e7220 */ /* 0x040fe20000400000 */
[C---:B------:R-:W-:Y:S01]  /*72b0*/  FMUL R51, R70.reuse, R51 ;  /* 0x0000003346337220 */ /* 0x040fe20000400000 */
[--C-:B------:R-:W-:Y:S02]  /*72c0*/  HADD2.F32 R123, -RZ, R124.reuse.H0_H0 ;  /* 0x2000007cff7b7230 */ /* 0x100fe40000004100 */
[C---:B------:R-:W-:Y:S01]  /*72d0*/  FMUL R50, R70.reuse, R54 ;  /* 0x0000003646327220 */ /* 0x040fe20000400000 */
[C---:B------:R-:W-:Y:S01]  /*72e0*/  FFMA R46, R73.reuse, R119, R46 ;  /* 0x00000077492e7223 */ /* 0x040fe2000000002e */
[----:B------:R-:W-:Y:S02]  /*72f0*/  HADD2.F32 R124, -RZ, R124.H1_H1 ;  /* 0x3000007cff7c7230 */ /* 0x000fe40000004100 */
[C---:B------:R-:W-:Y:S01]  /*7300*/  FFMA R51, R73.reuse, R120, R51 ;  /* 0x0000007849337223 */ /* 0x040fe20000000033 */
[C---:B------:R-:W-:Y:S01]  /*7310*/  FMUL R55, R70.reuse, R55 ;  /* 0x0000003746377220 */ /* 0x040fe20000400000 */
[C---:B------:R-:W-:Y:S01]  /*7320*/  FFMA R48, R73.reuse, R121, R48 ;  /* 0x0000007949307223 */ /* 0x040fe20000000030 */
[C---:B------:R-:W-:Y:S01]  /*7330*/  FFMA R49, R73.reuse, R122, R49 ;  /* 0x0000007a49317223 */ /* 0x040fe20000000031 */
[--C-:B------:R-:W-:Y:S02]  /*7340*/  HADD2.F32 R127, -RZ, R128.reuse.H0_H0 ;  /* 0x20000080ff7f7230 */ /* 0x100fe40000004100 */
[C---:B------:R-:W-:Y:S01]  /*7350*/  FFMA R50, R73.reuse, R123, R50 ;  /* 0x0000007b49327223 */ /* 0x040fe20000000032 */
[----:B------:R-:W-:Y:S02]  /*7360*/  HADD2.F32 R128, -RZ, R128.H1_H1 ;  /* 0x30000080ff807230 */ /* 0x000fe40000004100 */
[C---:B------:R-:W-:Y:S01]  /*7370*/  FMUL R54, R70.reuse, R58 ;  /* 0x0000003a46367220 */ /* 0x040fe20000400000 */
        /* <DEDUP_REMOVED lines=16> */
[----:B------:R-:W-:Y:S01]  /*7480*/  FFMA R63, R73, R132, R63 ;  /* 0x00000084493f7223 */ /* 0x000fe2000000003f */
[----:B------:R-:W-:Y:S01]  /*7490*/  FMUL R67, R70, R67 ;  /* 0x0000004346437220 */ /* 0x000fe20000400000 */
[----:B------:R-:W-:Y:S01]  /*74a0*/  F2FP.SATFINITE.E4M3.F32.PACK_AB_MERGE_C R199, R51, R46, RZ ;  /* 0x0000002e33c7723e */ /* 0x000fe200048070ff */
[C---:B------:R-:W-:Y:S01]  /*74b0*/  FFMA R60, R73.reuse, R133, R60 ;  /* 0x00000085493c7223 */ /* 0x040fe2000000003c */
[C---:B------:R-:W-:Y:S01]  /*74c0*/  FFMA R61, R73.reuse, R134, R61 ;  /* 0x00000086493d7223 */ /* 0x040fe2000000003d */
[C---:B------:R-:W-:Y:S01]  /*74d0*/  FFMA R62, R73.reuse, R135, R62 ;  /* 0x00000087493e7223 */ /* 0x040fe2000000003e */
[----:B------:R-:W-:Y:S01]  /*74e0*/  FFMA R67, R73, R136, R67 ;  /* 0x0000008849437223 */ /* 0x000fe20000000043 */
[----:B------:R-:W-:Y:S02]  /*74f0*/  F2FP.SATFINITE.E4M3.F32.PACK_AB_MERGE_C R198, R41, R40, R198 ;  /* 0x0000002829c6723e */ /* 0x000fe400048070c6 */
[----:B------:R-:W-:Y:S02]  /*7500*/  F2FP.SATFINITE.E4M3.F32.PACK_AB_MERGE_C R199, R45, R44, R199 ;  /* 0x0000002c2dc7723e */ /* 0x000fe400048070c7 */
[----:B------:R-:W-:Y:S02]  /*7510*/  F2FP.SATFINITE.E4M3.F32.PACK_AB_MERGE_C R200, R55, R50, RZ ;  /* 0x0000003237c8723e */ /* 0x000fe400048070ff */
[----:B------:R-:W-:Y:S01]  /*7520*/  F2FP.SATFINITE.E4M3.F32.PACK_AB_MERGE_C R201, R59, R54, RZ ;  /* 0x000000363bc9723e */ /* 0x000fe200048070ff */
[----:B------:R1:W-:Y:S01]  /*7530*/  STS.128 [R179+0x8020], R196 ;  /* 0x008020c4b3007388 */ /* 0x0003e20000000c00 */
[----:B------:R-:W-:Y:S02]  /*7540*/  F2FP.SATFINITE.E4M3.F32.PACK_AB_MERGE_C R202, R63, R58, RZ ;  /* 0x0000003a3fca723e */ /* 0x000fe400048070ff */
[----:B------:R-:W-:Y:S02]  /*7550*/  F2FP.SATFINITE.E4M3.F32.PACK_AB_MERGE_C R203, R67, R62, RZ ;  /* 0x0000003e43cb723e */ /* 0x000fe400048070ff */
[----:B------:R-:W-:Y:S02]  /*7560*/  F2FP.SATFINITE.E4M3.F32.PACK_AB_MERGE_C R200, R49, R48, R200 ;  /* 0x0000003031c8723e */ /* 0x000fe400048070c8 */
[----:B------:R-:W-:Y:S02]  /*7570*/  F2FP.SATFINITE.E4M3.F32.PACK_AB_MERGE_C R201, R53, R52, R201 ;  /* 0x0000003435c9723e */ /* 0x000fe400048070c9 */
[----:B------:R-:W-:Y:S02]  /*7580*/  F2FP.SATFINITE.E4M3.F32.PACK_AB_MERGE_C R202, R57, R56, R202 ;  /* 0x0000003839ca723e */ /* 0x000fe400048070ca */
[----:B------:R-:W-:Y:S02]  /*7590*/  F2FP.SATFINITE.E4M3.F32.PACK_AB_MERGE_C R203, R61, R60, R203 ;  /* 0x0000003c3dcb723e */ /* 0x000fe400048070cb */
[----:B------:R-:W-:Y:S02]  /*75a0*/  LEA R190, R166, UR44, 0x3 ;  /* 0x0000002ca6be7c11 */ /* 0x000fe4000f8e18ff */
[----:B------:R-:W-:Y:S01]  /*75b0*/  @P6 SHF.L.U32 R191, R165, 0x1f, RZ ;  /* 0x0000001fa5bf6819 */ /* 0x000fe200000006ff */
[----:B------:R1:W-:Y:S01]  /*75c0*/  STS.128 [R178+0x8010], R200 ;  /* 0x008010c8b2007388 */ /* 0x0003e20000000c00 */
[----:B------:R-:W-:Y:S01]  /*75d0*/  @!PT LDS RZ, [RZ] ;  /* 0x00000000fffff984 */ /* 0x000fe20000000800 */
[----:B------:R-:W-:Y:S01]  /*75e0*/  @!PT LDS RZ, [RZ] ;  /* 0x00000000fffff984 */ /* 0x000fe20000000800 */
[----:B------:R-:W-:Y:S01]  /*75f0*/  @!PT LDS RZ, [RZ] ;  /* 0x00000000fffff984 */ /* 0x000fe20000000800 */
[----:B------:R-:W-:Y:S01]  /*7600*/  @!PT LDS RZ, [RZ] ;  /* 0x00000000fffff984 */ /* 0x000fe20000000800 */
[----:B------:R2:W-:Y:S07]  /*7610*/  MEMBAR.ALL.CTA ;  /* 0x0000000000007992 */ /* 0x0005ee0000008000 */
[----:B--2---:R-:W2:Y:S02]  /*7620*/  FENCE.VIEW.ASYNC.S ;  /* 0x00000000000073c6 */ /* 0x004ea40000000000 */
[----:B--2---:R-:W-:Y:S06]  /*7630*/  BAR.SYNC.DEFER_BLOCKING 0x1, 0x80 ;  /* 0x0042000000007b1d */ /* 0x004fec0000010000 */
[----:B------:R-:W-:Y:S05]  /*7640*/  @P0 BRA `(.L_x_108) ;  /* 0x0000000000280947 */ /* 0x000fea0003800000 */
[----:B------:R-:W-:Y:S01]  /*7650*/  UIADD3 UR4, UPT, UPT, UR44, 0x8200, URZ ;  /* 0x000082002c047890 */ /* 0x000fe2000fffe0ff */
[----:B------:R-:W-:Y:S05]  /*7660*/  UMOV UR51, UR36 ;  /* 0x0000002400337c82 */ /* 0x000fea0008000000 */
[----:B------:R-:W-:Y:S01]  /*7670*/  MOV R173, UR4 ;  /* 0x0000000400ad7c02 */ /* 0x000fe20008000f00 */
[----:B------:R-:W-:Y:S03]  /*7680*/  UIADD3 UR4, UP0, UPT, UR62, 0x680, URZ ;  /* 0x000006803e047890 */ /* 0x000fe6000ff1e0ff */
[----:B------:R-:W-:Y:S01]  /*7690*/  R2UR UR48, R173 ;  /* 0x00000000ad3072ca */ /* 0x000fe200000e0000 */
[----:B------:R-:W-:Y:S11]  /*76a0*/  UIADD3.X UR5, UPT, UPT, URZ, UR63, URZ, UP0, !UPT ;  /* 0x0000003fff057290 */ /* 0x000ff600087fe4ff */
[----:B------:R-:W-:Y:S01]  /*76b0*/  @!UPT UIADD3 URZ, UPT, UPT, URZ, URZ, URZ ;  /* 0x000000fffffff290 */ /* 0x000fe2000fffe0ff */
[----:B------:R2:W-:Y:S01]  /*76c0*/  UTMASTG.3D [UR48], [UR4] ;  /* 0x00000030040073b5 */ /* 0x0005e20008010000 */
[----:B------:R0:W-:Y:S01]  /*76d0*/  UTMACMDFLUSH ;  /* 0x00000000000079b7 */ /* 0x0001e20000000000 */
[----:B--2---:R-:W-:Y:S04]  /*76e0*/  DEPBAR.LE SB0, 0x1 ;  /* 0x000080400000791a */ /* 0x004fe80000000000 */
.L_x_108:
[----:B------:R-:W-:Y:S05]  /*76f0*/  BSYNC.RECONVERGENT B0 ;  /* 0x0000000000007941 */ /* 0x000fea0003800200 */
.L_x_107:
[----:B------:R-:W-:Y:S06]  /*7700*/  BAR.SYNC.DEFER_BLOCKING 0x1, 0x80 ;  /* 0x0042000000007b1d */ /* 0x000fec0000010000 */
[----:B------:R-:W2:Y:S01]  /*7710*/  @P6 SYNCS.PHASECHK.TRANS64.TRYWAIT P0, [R190+URZ+0x70], R191 ;  /* 0x000070bfbe0065a7 */ /* 0x000ea200080011ff */
[----:B------:R-:W-:Y:S01]  /*7720*/  BSSY B1, `(.L_x_109) ;  /* 0x0000023000017945 */ /* 0x000fe20003800000 */
[----:B--2---:R-:W-:Y:S03]  /*7730*/  @P6 SEL R180, RZ, 0x1, !P0 ;  /* 0x00000001ffb46807 */ /* 0x004fe60004000000 */
[----:B------:R-:W-:Y:S05]  /*7740*/  @!P6 BRA `(.L_x_110) ;  /* 0x000000000080e947 */ /* 0x000fea0003800000 */
[----:B------:R-:W-:Y:S01]  /*7750*/  ISETP.NE.AND P1, PT, R181, RZ, PT ;  /* 0x000000ffb500720c */ /* 0x000fe20003f25270 */
[----:B------:R-:W2:Y:S01]  /*7760*/  S2R R0, SR_CgaCtaId ;  /* 0x0000000000007919 */ /* 0x000ea20000008800 */
[----:B------:R-:W-:Y:S01]  /*7770*/  ISETP.NE.AND P0, PT, R180, RZ, PT ;  /* 0x000000ffb400720c */ /* 0x000fe20003f05270 */
[----:B------:R-:W-:Y:S10]  /*7780*/  BSSY B0, `(.L_x_111) ;  /* 0x0000009000007945 */ /* 0x000ff40003800000 */
[----:B------:R-:W-:Y:S04]  /*7790*/  @P1 IMAD R3, R166, 0x2000, R171 ;  /* 0x00002000a6031824 */ /* 0x000fe800078e02ab */
[C---:B------:R-:W-:Y:S01]  /*77a0*/  @P1 IMAD.IADD R6, R3.reuse, 0x1, R182 ;  /* 0x0000000103061824 */ /* 0x040fe200078e02b6 */
[----:B------:R-:W-:Y:S03]  /*77b0*/  @P1 IADD3 R4, PT, PT, R3, R188, RZ ;  /* 0x000000bc03041210 */ /* 0x000fe60007ffe0ff */
[----:B------:R-:W-:Y:S01]  /*77c0*/  @P1 IMAD.IADD R2, R183, 0x1, R6 ;  /* 0x00000001b7021824 */ /* 0x000fe200078e0206 */
[----:B------:R-:W-:Y:S06]  /*77d0*/  @P0 BRA `(.L_x_112) ;  /* 0x00000000000c0947 */ /* 0x000fec0003800000 */
[----:B------:R-:W-:Y:S04]  /*77e0*/  SHF.L.U32 R5, R165, 0x1f, RZ ;  /* 0x0000001fa5057819 */ /* 0x000fe800000006ff */
[----:B------:R-:W3:Y:S02]  /*77f0*/  SYNCS.PHASECHK.TRANS64.TRYWAIT P0, [R190+URZ+0x70], R5 ;  /* 0x00007005be0075a7 */ /* 0x000ee400080011ff */
[----:B---3--:R-:W-:Y:S05]  /*7800*/  @!P0 BRA `(.L_x_113) ;  /* 0x0000004c00188947 */ /* 0x008fea0003800000 */
.L_x_112:
[----:B------:R-:W-:Y:S05]  /*7810*/  BSYNC B0 ;  /* 0x0000000000007941 */ /* 0x000fea0003800000 */
.L_x_111:
[----:B------:R-:W-:Y:S01]  /*7820*/  ISETP.NE.AND P0, PT, R181, RZ, PT ;  /* 0x000000ffb500720c */ /* 0x000fe20003f05270 */
[----:B---3--:R-:W-:Y:S02]  /*7830*/  VIADD R5, R190, 0x90 ;  /* 0x00000090be057836 */ /* 0x008fe40000000000 */
[----:B------:R-:W-:Y:S03]  /*7840*/  VIADD R166, R166, 0x1 ;  /* 0x00000001a6a67836 */ /* 0x000fe60000000000 */
[----:B--2---:R-:W-:Y:S07]  /*7850*/  PRMT R0, R0, 0x654, R5 ;  /* 0x0000065400007816 */ /* 0x004fee0000000005 */
[----:B------:R2:W3:Y:S04]  /*7860*/  @P0 LDS.128 R140, [R3] ;  /* 0x00000000038c0984 */ /* 0x0004e80000000c00 */
[----:B------:R2:W4:Y:S04]  /*7870*/  @P0 LDS.128 R148, [R4+0x20] ;  /* 0x0000200004940984 */ /* 0x0005280000000c00 */
        /* <DEDUP_REMOVED lines=12> */
[----:B--234-:R-:W-:Y:S02]  /*7940*/  LOP3.LUT R165, R165, R0, RZ, 0x3c, !PT ;  /* 0x00000000a5a57212 */ /* 0x01cfe400078e3cff */
.L_x_110:
[----:B------:R-:W-:Y:S05]  /*7950*/  BSYNC B1 ;  /* 0x0000000000017941 */ /* 0x000fea0003800000 */
.L_x_109:
[----:B------:R-:W-:Y:S01]  /*7960*/  VIADD R0, R71, 0x40 ;  /* 0x0000004047007836 */ /* 0x000fe20000000000 */
[----:B------:R-:W-:Y:S04]  /*7970*/  BSSY.RECONVERGENT B6, `(.L_x_114) ;  /* 0x0000015000067945 */ /* 0x000fe80003800200 */
[----:B------:R-:W-:Y:S04]  /*7980*/  SHF.R.U32.HI R0, RZ, 0x15, R0 ;  /* 0x00000015ff007819 */ /* 0x000fe80000011600 */
[----:B------:R-:W-:Y:S11]  /*7990*/  LOP3.LUT P0, RZ, R0, 0x3, R159, 0x48, !PT ;  /* 0x0000000300ff7812 */ /* 0x000ff6000780489f */
[----:B------:R-:W-:Y:S02]  /*79a0*/  @!UPT UIADD3 URZ, UPT, UPT, URZ, URZ, URZ ;  /* 0x000000fffffff290 */ /* 0x000fe4000fffe0ff */
        /* <DEDUP_REMOVED lines=8> */
[----:B------:R-:W5:Y:S01]  /*7a30*/  LDCU.64 UR4, c[0x4][0x18] ;  /* 0x01000300ff0477ac */ /* 0x000f620008000a00 */
[----:B--2---:R-:W-:Y:S01]  /*7a40*/  MOV R5, UR9 ;  /* 0x0000000900057c02 */ /* 0x004fe20008000f00 */
[----:B------:R-:W-:Y:S01]  /*7a50*/  IMAD.U32 R4, RZ, RZ, UR8 ;  /* 0x00000008ff047e24 */ /* 0x000fe2000f8e00ff */
[----:B---3--:R-:W-:Y:S01]  /*7a60*/  MOV R7, UR7 ;  /* 0x0000000700077c02 */ /* 0x008fe20008000f00 */
[----:B------:R-:W-:Y:S01]  /*7a70*/  IMAD.U32 R6, RZ, RZ, UR6 ;  /* 0x00000006ff067e24 */ /* 0x000fe2000f8e00ff */
[----:B-----5:R-:W-:Y:S01]  /*7a80*/  MOV R11, UR5 ;  /* 0x00000005000b7c02 */ /* 0x020fe20008000f00 */
[----:B------:R-:W-:Y:S02]  /*7a90*/  IMAD.U32 R10, RZ, RZ, UR4 ;  /* 0x00000004ff0a7e24 */ /* 0x000fe4000f8e00ff */
[----:B------:R-:W-:Y:S07]  /*7aa0*/  LEPC R20, `(.L_x_115) ;  /* 0x000000001014794e */ /* 0x000fee0000000000 */
[----:B-1--4-:R-:W-:Y:S05]  /*7ab0*/  CALL.ABS.NOINC R2 ;  /* 0x0000000002007343 */ /* 0x012fea0003c00000 */
.L_x_115:
[----:B------:R-:W-:Y:S05]  /*7ac0*/  BSYNC.RECONVERGENT B6 ;  /* 0x0000000000067941 */ /* 0x000fea0003800200 */
.L_x_114:
[----:B------:R-:W-:Y:S01]  /*7ad0*/  F2FP.F16.E4M3.UNPACK_B R4, R141 ;  /* 0x0000008dff04723e */ /* 0x000fe200020006ff */
[----:B------:R-:W-:Y:S05]  /*7ae0*/  WARPSYNC.ALL ;  /* 0x0000000000007948 */ /* 0x000fea0003800000 */
[----:B------:R-:W-:Y:S01]  /*7af0*/  R2UR UR4, R71 ;  /* 0x00000000470472ca */ /* 0x000fe200000e0000 */
[--C-:B------:R-:W-:Y:S01]  /*7b00*/  HADD2.F32 R78, -RZ, R4.reuse.H0_H0 ;  /* 0x20000004ff4e7230 */ /* 0x100fe20000004100 */
[-C--:B------:R-:W-:Y:S01]  /*7b10*/  F2FP.F16.E4M3.UNPACK_B R0, R140.reuse ;  /* 0x0000008cff00723e */ /* 0x080fe200020006ff */
[----:B------:R-:W-:Y:S01]  /*7b20*/  HADD2.F32 R75, -RZ, R4.H1_H1 ;  /* 0x30000004ff4b7230 */ /* 0x000fe20000004100 */
[----:B------:R-:W-:Y:S01]  /*7b30*/  F2FP.F16.E4M3.UNPACK_B R4, R143 ;  /* 0x0000008fff04723e */ /* 0x000fe200020006ff */
[----:B------:R-:W-:Y:S01]  /*7b40*/  BSSY.RECONVERGENT B0, `(.L_x_116) ;  /* 0x0000116000007945 */ /* 0x000fe20003800200 */
[----:B------:R-:W-:Y:S01]  /*7b50*/  F2FP.F16.E4M3.UNPACK_B R3, R140.H1 ;  /* 0x0000008cff03723e */ /* 0x000fe200030006ff */
[--C-:B------:R-:W-:Y:S01]  /*7b60*/  HADD2.F32 R2, -RZ, R0.reuse.H0_H0 ;  /* 0x20000000ff027230 */ /* 0x100fe20000004100 */
[----:B-1----:R-:W-:Y:S01]  /*7b70*/  F2FP.F16.E4M3.UNPACK_B R127, R154 ;  /* 0x0000009aff7f723e */ /* 0x002fe200020006ff */
[----:B------:R-:W-:Y:S01]  /*7b80*/  HADD2.F32 R72, -RZ, R0.H1_H1 ;  /* 0x30000000ff487230 */ /* 0x000fe20000004100 */
[----:B------:R-:W-:Y:S01]  /*7b90*/  F2FP.F16.E4M3.UNPACK_B R0, R141.H1 ;  /* 0x0000008dff00723e */ /* 0x000fe200030006ff */
[--C-:B------:R-:W-:Y:S01]  /*7ba0*/  HADD2.F32 R74, -RZ, R3.reuse.H0_H0 ;  /* 0x20000003ff4a7230 */ /* 0x100fe20000004100 */
[----:B------:R-:W-:Y:S01]  /*7bb0*/  F2FP.F16.E4M3.UNPACK_B R117, R151.H1 ;  /* 0x00000097ff75723e */ /* 0x000fe200030006ff */
[----:B------:R-:W-:Y:S01]  /*7bc0*/  HADD2.F32 R76, -RZ, R3.H1_H1 ;  /* 0x30000003ff4c7230 */ /* 0x000fe20000004100 */
[-C--:B------:R-:W-:Y:S01]  /*7bd0*/  F2FP.F16.E4M3.UNPACK_B R3, R142.reuse ;  /* 0x0000008eff03723e */ /* 0x080fe200020006ff */
[--C-:B------:R-:W-:Y:S01]  /*7be0*/  HADD2.F32 R80, -RZ, R0.reuse.H0_H0 ;  /* 0x20000000ff507230 */ /* 0x100fe20000004100 */
[----:B------:R-:W-:Y:S01]  /*7bf0*/  ISETP.NE.AND P0, PT, R174, RZ, PT ;  /* 0x000000ffae00720c */ /* 0x000fe20003f05270 */
[----:B------:R-:W-:Y:S01]  /*7c00*/  HADD2.F32 R77, -RZ, R0.H1_H1 ;  /* 0x30000000ff4d7230 */ /* 0x000fe20000004100 */
[----:B------:R-:W-:Y:S01]  /*7c10*/  F2FP.F16.E4M3.UNPACK_B R0, R142.H1 ;  /* 0x0000008eff00723e */ /* 0x000fe200030006ff */
[--C-:B------:R-:W-:Y:S01]  /*7c20*/  HADD2.F32 R82, -RZ, R3.reuse.H0_H0 ;  /* 0x20000003ff527230 */ /* 0x100fe20000004100 */
[----:B------:R-:W-:Y:S01]  /*7c30*/  ISETP.NE.AND P6, PT, R189, RZ, PT ;  /* 0x000000ffbd00720c */ /* 0x000fe20003fc5270 */
[----:B------:R-:W-:Y:S01]  /*7c40*/  HADD2.F32 R79, -RZ, R3.H1_H1 ;  /* 0x30000003ff4f7230 */ /* 0x000fe20000004100 */
[----:B------:R-:W-:Y:S01]  /*7c50*/  F2FP.F16.E4M3.UNPACK_B R3, R143.H1 ;  /* 0x0000008fff03723e */ /* 0x000fe200030006ff */
[--C-:B------:R-:W-:Y:S02]  /*7c60*/  HADD2.F32 R84, -RZ, R0.reuse.H0_H0 ;  /* 0x20000000ff547230 */ /* 0x100fe40000004100 */
[----:B------:R-:W-:Y:S01]  /*7c70*/  HADD2.F32 R81, -RZ, R0.H1_H1 ;  /* 0x30000000ff517230 */ /* 0x000fe20000004100 */
[-C--:B------:R-:W-:Y:S01]  /*7c80*/  F2FP.F16.E4M3.UNPACK_B R0, R144.reuse ;  /* 0x00000090ff00723e */ /* 0x080fe200020006ff */
[--C-:B------:R-:W-:Y:S02]  /*7c90*/  HADD2.F32 R86, -RZ, R4.reuse.H0_H0 ;  /* 0x20000004ff567230 */ /* 0x100fe40000004100 */
[----:B------:R-:W-:Y:S01]  /*7ca0*/  HADD2.F32 R83, -RZ, R4.H1_H1 ;  /* 0x30000004ff537230 */ /* 0x000fe20000004100 */
[-C--:B------:R-:W-:Y:S01]  /*7cb0*/  F2FP.F16.E4M3.UNPACK_B R4, R145.reuse ;  /* 0x00000091ff04723e */ /* 0x080fe200020006ff */
[--C-:B------:R-:W-:Y:S02]  /*7cc0*/  HADD2.F32 R90, -RZ, R0.reuse.H0_H0 ;  /* 0x20000000ff5a7230 */ /* 0x100fe40000004100 */
[----:B------:R-:W-:Y:S01]  /*7cd0*/  HADD2.F32 R87, -RZ, R0.H1_H1 ;  /* 0x30000000ff577230 */ /* 0x000fe20000004100 */
[----:B------:R-:W-:Y:S01]  /*7ce0*/  F2FP.F16.E4M3.UNPACK_B R0, R145.H1 ;  /* 0x00000091ff00723e */ /* 0x000fe200030006ff */
[--C-:B------:R-:W-:Y:S02]  /*7cf0*/  HADD2.F32 R88, -RZ, R3.reuse.H0_H0 ;  /* 0x20000003ff587230 */ /* 0x100fe40000004100 */
[----:B------:R-:W-:Y:S01]  /*7d00*/  HADD2.F32 R85, -RZ, R3.H1_H1 ;  /* 0x30000003ff557230 */ /* 0x000fe20000004100 */
[----:B------:R-:W-:Y:S01]  /*7d10*/  F2FP.F16.E4M3.UNPACK_B R3, R144.H1 ;  /* 0x00000090ff03723e */ /* 0x000fe200030006ff */
[--C-:B------:R-:W-:Y:S02]  /*7d20*/  HADD2.F32 R96, -RZ, R0.reuse.H0_H0 ;  /* 0x20000000ff607230 */ /* 0x100fe40000004100 */
[----:B------:R-:W-:Y:S01]  /*7d30*/  HADD2.F32 R93, -RZ, R0.H1_H1 ;  /* 0x30000000ff5d7230 */ /* 0x000fe20000004100 */
[-C--:B------:R-:W-:Y:S01]  /*7d40*/  F2FP.F16.E4M3.UNPACK_B R0, R146.reuse.H1 ;  /* 0x00000092ff00723e */ /* 0x080fe200030006ff */
[--C-:B------:R-:W-:Y:S02]  /*7d50*/  HADD2.F32 R94, -RZ, R4.reuse.H0_H0 ;  /* 0x20000004ff5e7230 */ /* 0x100fe40000004100 */
[----:B------:R-:W-:Y:S01]  /*7d60*/  HADD2.F32 R91, -RZ, R4.H1_H1 ;  /* 0x30000004ff5b7230 */ /* 0x000fe20000004100 */
[----:B------:R-:W-:Y:S01]  /*7d70*/  F2FP.F16.E4M3.UNPACK_B R4, R147 ;  /* 0x00000093ff04723e */ /* 0x000fe200020006ff */
[--C-:B------:R-:W-:Y:S02]  /*7d80*/  HADD2.F32 R92, -RZ, R3.reuse.H0_H0 ;  /* 0x20000003ff5c7230 */ /* 0x100fe40000004100 */
[----:B------:R-:W-:Y:S01]  /*7d90*/  HADD2.F32 R89, -RZ, R3.H1_H1 ;  /* 0x30000003ff597230 */ /* 0x000fe20000004100 */
[----:B------:R-:W-:Y:S01]  /*7da0*/  F2FP.F16.E4M3.UNPACK_B R3, R146 ;  /* 0x00000092ff03723e */ /* 0x000fe200020006ff */
[--C-:B------:R-:W-:Y:S02]  /*7db0*/  HADD2.F32 R100, -RZ, R0.reuse.H0_H0 ;  /* 0x20000000ff647230 */ /* 0x100fe40000004100 */
[----:B------:R-:W-:Y:S01]  /*7dc0*/  HADD2.F32 R97, -RZ, R0.H1_H1 ;  /* 0x30000000ff617230 */ /* 0x000fe20000004100 */
[-C--:B------:R-:W-:Y:S01]  /*7dd0*/  F2FP.F16.E4M3.UNPACK_B R0, R148.reuse ;  /* 0x00000094ff00723e */ /* 0x080fe200020006ff */
[--C-:B------:R-:W-:Y:S02]  /*7de0*/  HADD2.F32 R102, -RZ, R4.reuse.H0_H0 ;  /* 0x20000004ff667230 */ /* 0x100fe40000004100 */
[----:B------:R-:W-:Y:S01]  /*7df0*/  HADD2.F32 R99, -RZ, R4.H1_H1 ;  /* 0x30000004ff637230 */ /* 0x000fe20000004100 */
[----:B------:R-:W-:Y:S01]  /*7e00*/  F2FP.F16.E4M3.UNPACK_B R4, R149 ;  /* 0x00000095ff04723e */ /* 0x000fe200020006ff */
[--C-:B------:R-:W-:Y:S02]  /*7e10*/  HADD2.F32 R98, -RZ, R3.reuse.H0_H0 ;  /* 0x20000003ff627230 */ /* 0x100fe40000004100 */
[----:B------:R-:W-:Y:S01]  /*7e20*/  HADD2.F32 R95, -RZ, R3.H1_H1 ;  /* 0x30000003ff5f7230 */ /* 0x000fe20000004100 */
[----:B------:R-:W-:Y:S01]  /*7e30*/  F2FP.F16.E4M3.UNPACK_B R3, R147.H1 ;  /* 0x00000093ff03723e */ /* 0x000fe200030006ff */
[--C-:B------:R-:W-:Y:S02]  /*7e40*/  HADD2.F32 R106, -RZ, R0.reuse.H0_H0 ;  /* 0x20000000ff6a7230 */ /* 0x100fe40000004100 */
[----:B------:R-:W-:Y:S01]  /*7e50*/  HADD2.F32 R103, -RZ, R0.H1_H1 ;  /* 0x30000000ff677230 */ /* 0x000fe20000004100 */
[----:B------:R-:W-:Y:S01]  /*7e60*/  F2FP.F16.E4M3.UNPACK_B R0, R148.H1 ;  /* 0x00000094ff00723e */ /* 0x000fe200030006ff */
[--C-:B------:R-:W-:Y:S02]  /*7e70*/  HADD2.F32 R110, -RZ, R4.reuse.H0_H0 ;  /* 0x20000004ff6e7230 */ /* 0x100fe40000004100 */
[----:B------:R-:W-:Y:S02]  /*7e80*/  HADD2.F32 R107, -RZ, R4.H1_H1 ;  /* 0x30000004ff6b7230 */ /* 0x000fe40000004100 */
[--C-:B------:R-:W-:Y:S01]  /*7e90*/  HADD2.F32 R104, -RZ, R3.reuse.H0_H0 ;  /* 0x20000003ff687230 */ /* 0x100fe20000004100 */
[----:B------:R-:W1:Y:S01]  /*7ea0*/  LDTM.x64 R4, tmem[UR4+0x40] ;  /* 0x00004004000479ee */ /* 0x000e620008340000 */
[----:B------:R-:W-:Y:S01]  /*7eb0*/  HADD2.F32 R101, -RZ, R3.H1_H1 ;  /* 0x30000003ff657230 */ /* 0x000fe20000004100 */
[----:B------:R-:W-:Y:S01]  /*7ec0*/  F2FP.F16.E4M3.UNPACK_B R3, R149.H1 ;  /* 0x00000095ff03723e */ /* 0x000fe200030006ff */
        /* <DEDUP_REMOVED lines=14> */
[----:B------:R-:W-:Y:S01]  /*7fb0*/  F2FP.F16.E4M3.UNPACK_B R0, R152.H1 ;  /* 0x00000098ff00723e */ /* 0x000fe200030006ff */
[--C-:B------:R-:W-:Y:S02]  /*7fc0*/  HADD2.F32 R122, -RZ, R3.reuse.H0_H0 ;  /* 0x20000003ff7a7230 */ /* 0x100fe40000004100 */
[C---:B-1----:R-:W-:Y:S01]  /*7fd0*/  FMUL R7, R70.reuse, R7 ;  /* 0x0000000746077220 */ /* 0x042fe20000400000 */
        /* <DEDUP_REMOVED lines=10> */
[C---:B------:R-:W-:Y:S01]  /*8080*/  FMUL R0, R70.reuse, R4 ;  /* 0x0000000446007220 */ /* 0x040fe20000400000 */
[--C-:B------:R-:W-:Y:S01]  /*8090*/  HADD2.F32 R130, -RZ, R127.reuse.H0_H0 ;  /* 0x2000007fff827230 */ /* 0x100fe20000004100 */
[----:B------:R-:W-:Y:S01]  /*80a0*/  F2FP.F16.E4M3.UNPACK_B R4, R155 ;  /* 0x0000009bff04723e */ /* 0x000fe200020006ff */
[----:B------:R-:W-:Y:S02]  /*80b0*/  HADD2.F32 R127, -RZ, R127.H1_H1 ;  /* 0x3000007fff7f7230 */ /* 0x000fe40000004100 */
[C---:B------:R-:W-:Y:S01]  /*80c0*/  FFMA R0, R73.reuse, R2, R0 ;  /* 0x0000000249007223 */ /* 0x040fe20000000000 */
[C---:B------:R-:W-:Y:S01]  /*80d0*/  FMUL R2, R70.reuse, R5 ;  /* 0x0000000546027220 */ /* 0x040fe20000400000 */
[--C-:B------:R-:W-:Y:S01]  /*80e0*/  HADD2.F32 R132, -RZ, R3.reuse.H0_H0 ;  /* 0x20000003ff847230 */ /* 0x100fe20000004100 */
[----:B------:R-:W-:Y:S01]  /*80f0*/  F2FP.F16.E4M3.UNPACK_B R5, R155.H1 ;  /* 0x0000009bff05723e */ /* 0x000fe200030006ff */
[----:B------:R-:W-:Y:S02]  /*8100*/  HADD2.F32 R129, -RZ, R3.H1_H1 ;  /* 0x30000003ff817230 */ /* 0x000fe40000004100 */
[C---:B------:R-:W-:Y:S01]  /*8110*/  FFMA R2, R73.reuse, R72, R2 ;  /* 0x0000004849027223 */ /* 0x040fe20000000002 */
[--C-:B------:R-:W-:Y:S02]  /*8120*/  HADD2.F32 R72, -RZ, R4.reuse.H0_H0 ;  /* 0x20000004ff487230 */ /* 0x100fe40000004100 */
[C---:B------:R-:W-:Y:S01]  /*8130*/  FMUL R3, R70.reuse, R6 ;  /* 0x0000000646037220 */ /* 0x040fe20000400000 */
[----:B------:R-:W-:Y:S02]  /*8140*/  HADD2.F32 R131, -RZ, R4.H1_H1 ;  /* 0x30000004ff837230 */ /* 0x000fe40000004100 */
[C---:B------:R-:W-:Y:S01]  /*8150*/  FMUL R4, R70.reuse, R9 ;  /* 0x0000000946047220 */ /* 0x040fe20000400000 */
[--C-:B------:R-:W-:Y:S02]  /*8160*/  HADD2.F32 R133, -RZ, R5.reuse.H1_H1 ;  /* 0x30000005ff857230 */ /* 0x100fe40000004100 */
[C---:B------:R-:W-:Y:S01]  /*8170*/  FFMA R3, R73.reuse, R74, R3 ;  /* 0x0000004a49037223 */ /* 0x040fe20000000003 */
[----:B------:R-:W-:Y:S01]  /*8180*/  FFMA R7, R73, R76, R7 ;  /* 0x0000004c49077223 */ /* 0x000fe20000000007 */
[----:B------:R-:W-:Y:S02]  /*8190*/  HADD2.F32 R74, -RZ, R5.H0_H0 ;  /* 0x20000005ff4a7230 */ /* 0x000fe40000004100 */
[C---:B------:R-:W-:Y:S01]  /*81a0*/  FMUL R5, R70.reuse, R10 ;  /* 0x0000000a46057220 */ /* 0x040fe20000400000 */
[C---:B------:R-:W-:Y:S01]  /*81b0*/  FMUL R6, R70.reuse, R11 ;  /* 0x0000000b46067220 */ /* 0x040fe20000400000 */
[C---:B------:R-:W-:Y:S01]  /*81c0*/  FMUL R11, R70.reuse, R16 ;  /* 0x00000010460b7220 */ /* 0x040fe20000400000 */
[----:B------:R-:W-:Y:S01]  /*81d0*/  F2FP.SATFINITE.E4M3.F32.PACK_AB_MERGE_C R135, R7, R3, RZ ;  /* 0x000000030787723e */ /* 0x000fe200048070ff */
[C---:B------:R-:W-:Y:S01]  /*81e0*/  FMUL R3, R70.reuse, R8 ;  /* 0x0000000846037220 */ /* 0x040fe20000400000 */
[C---:B------:R-:W-:Y:S01]  /*81f0*/  FMUL R7, R70.reuse, R12 ;  /* 0x0000000c46077220 */ /* 0x040fe20000400000 */
[C---:B------:R-:W-:Y:S01]  /*8200*/  FMUL R8, R70.reuse, R13 ;  /* 0x0000000d46087220 */ /* 0x040fe20000400000 */
[C---:B------:R-:W-:Y:S01]  /*8210*/  FMUL R12, R70.reuse, R17 ;  /* 0x00000011460c7220 */ /* 0x040fe20000400000 */
[C---:B------:R-:W-:Y:S01]  /*8220*/  FFMA R3, R73.reuse, R78, R3 ;  /* 0x0000004e49037223 */ /* 0x040fe20000000003 */
[C---:B------:R-:W-:Y:S01]  /*8230*/  FFMA R4, R73.reuse, R75, R4 ;  /* 0x0000004b49047223 */ /* 0x040fe20000000004 */
[C---:B------:R-:W-:Y:S01]  /*8240*/  FFMA R5, R73.reuse, R80, R5 ;  /* 0x0000005049057223 */ /* 0x040fe20000000005 */
[C---:B------:R-:W-:Y:S01]  /*8250*/  FFMA R6, R73.reuse, R77, R6 ;  /* 0x0000004d49067223 */ /* 0x040fe20000000006 */
[C---:B------:R-:W-:Y:S01]  /*8260*/  FFMA R7, R73.reuse, R82, R7 ;  /* 0x0000005249077223 */ /* 0x040fe20000000007 */
[C---:B------:R-:W-:Y:S01]  /*8270*/  FFMA R8, R73.reuse, R79, R8 ;  /* 0x0000004f49087223 */ /* 0x040fe20000000008 */
[C---:B------:R-:W-:Y:S01]  /*8280*/  FMUL R16, R70.reuse, R21 ;  /* 0x0000001546107220 */ /* 0x040fe20000400000 */
[----:B------:R-:W-:Y:S01]  /*8290*/  FMUL R9, R70, R14 ;  /* 0x0000000e46097220 */ /* 0x000fe20000400000 */
[----:B------:R-:W-:Y:S01]  /*82a0*/  F2FP.SATFINITE.E4M3.F32.PACK_AB_MERGE_C R5, R6, R5, RZ ;  /* 0x000000050605723e */ /* 0x000fe200048070ff */
[C---:B------:R-:W-:Y:S01]  /*82b0*/  FMUL R10, R70.reuse, R15 ;  /* 0x0000000f460a7220 */ /* 0x040fe20000400000 */
[C---:B------:R-:W-:Y:S01]  /*82c0*/  FMUL R15, R70.reuse, R20 ;  /* 0x00000014460f7220 */ /* 0x040fe20000400000 */
[C---:B------:R-:W-:Y:S01]  /*82d0*/  FFMA R9, R73.reuse, R84, R9 ;  /* 0x0000005449097223 */ /* 0x040fe20000000009 */
[C---:B------:R-:W-:Y:S01]  /*82e0*/  FMUL R20, R70.reuse, R25 ;  /* 0x0000001946147220 */ /* 0x040fe20000400000 */
[C---:B------:R-:W-:Y:S01]  /*82f0*/  FFMA R10, R73.reuse, R81, R10 ;  /* 0x00000051490a7223 */ /* 0x040fe2000000000a */
[C---:B------:R-:W-:Y:S01]  /*8300*/  FFMA R11, R73.reuse, R86, R11 ;  /* 0x00000056490b7223 */ /* 0x040fe2000000000b */
[C---:B------:R-:W-:Y:S01]  /*8310*/  FFMA R12, R73.reuse, R83, R12 ;  /* 0x00000053490c7223 */ /* 0x040fe2000000000c */
[C---:B------:R-:W-:Y:S01]  /*8320*/  FMUL R13, R70.reuse, R18 ;  /* 0x00000012460d7220 */ /* 0x040fe20000400000 */
[----:B------:R-:W-:Y:S01]  /*8330*/  FMUL R14, R70, R19 ;  /* 0x00000013460e7220 */ /* 0x000fe20000400000 */
[----:B------:R-:W-:Y:S01]  /*8340*/  F2FP.SATFINITE.E4M3.F32.PACK_AB_MERGE_C R9, R10, R9, RZ ;  /* 0x000000090a09723e */ /* 0x000fe200048070ff */
[C---:B------:R-:W-:Y:S01]  /*8350*/  FMUL R19, R70.reuse, R24 ;  /* 0x0000001846137220 */ /* 0x040fe20000400000 */
        /* <DEDUP_REMOVED lines=17> */
[----:B------:R-:W-:Y:S01]  /*8470*/  FMUL R27, R70, R32 ;  /* 0x00000020461b7220 */ /* 0x000fe20000400000 */
[C---:B------:R-:W-:Y:S01]  /*8480*/  FFMA R21, R73.reuse, R96, R21 ;  /* 0x0000006049157223 */ /* 0x040fe20000000015 */
[C---:B------:R-:W-:Y:S01]  /*8490*/  FFMA R22, R73.reuse, R93, R22 ;  /* 0x0000005d49167223 */ /* 0x040fe20000000016 */
[----:B------:R-:W-:Y:S01]  /*84a0*/  F2FP.SATFINITE.E4M3.F32.PACK_AB_MERGE_C R16, R16, R15, R17 ;  /* 0x0000000f1010723e */ /* 0x000fe20004807011 */
[C---:B------:R-:W-:Y:S01]  /*84b0*/  FFMA R23, R73.reuse, R98, R23 ;  /* 0x0000006249177223 */ /* 0x040fe20000000017 */
[C---:B------:R-:W-:Y:S01]  /*84c0*/  FFMA R24, R73.reuse, R95, R24 ;  /* 0x0000005f49187223 */ /* 0x040fe20000000018 */
[----:B------:R-:W-:Y:S01]  /*84d0*/  FMUL R32, R70, R37 ;  /* 0x0000002546207220 */ /* 0x000fe20000400000 */
[----:B------:R-:W-:Y:S01]  /*84e0*/  F2FP.SATFINITE.E4M3.F32.PACK_AB_MERGE_C R21, R22, R21, RZ ;  /* 0x000000151615723e */ /* 0x000fe200048070ff */
[C---:B------:R-:W-:Y:S01]  /*84f0*/  FMUL R25, R70.reuse, R30 ;  /* 0x0000001e46197220 */ /* 0x040fe20000400000 */
[C---:B------:R-:W-:Y:S01]  /*8500*/  FMUL R26, R70.reuse, R31 ;  /* 0x0000001f461a7220 */ /* 0x040fe20000400000 */
[----:B------:R-:W-:Y:S01]  /*8510*/  FMUL R31, R70, R36 ;  /* 0x00000024461f7220 */ /* 0x000fe20000400000 */
[----:B------:R-:W-:Y:S01]  /*8520*/  F2FP.SATFINITE.E4M3.F32.PACK_AB_MERGE_C R17, R20, R19, R21 ;  /* 0x000000131411723e */ /* 0x000fe20004807015 */
        /* <DEDUP_REMOVED lines=8> */
[----:B------:R-:W-:Y:S01]  /*85b0*/  FMUL R35, R70, R40 ;  /* 0x0000002846237220 */ /* 0x000fe20000400000 */
[C---:B------:R-:W-:Y:S01]  /*85c0*/  FFMA R29, R73.reuse, R104, R29 ;  /* 0x00000068491d7223 */ /* 0x040fe2000000001d */
[----:B------:R-:W-:Y:S01]  /*85d0*/  F2FP.SATFINITE.E4M3.F32.PACK_AB_MERGE_C R18, R24, R23, R18 ;  /* 0x000000171812723e */ /* 0x000fe20004807012 */
        /* <DEDUP_REMOVED lines=22> */
[C---:B------:R-:W-:Y:S01]  /*8740*/  FMUL R41, R70.reuse, R46 ;  /* 0x0000002e46297220 */ /* 0x040fe20000400000 */
[C---:B------:R-:W-:Y:S01]  /*8750*/  FMUL R42, R70.reuse, R47 ;  /* 0x0000002f462a7220 */ /* 0x040fe20000400000 */
        /* <DEDUP_REMOVED lines=8> */
[C---:B------:R-:W-:Y:S01]  /*87e0*/  FMUL R47, R70.reuse, R52 ;  /* 0x00000034462f7220 */ /* 0x040fe20000400000 */
        /* <DEDUP_REMOVED lines=10> */
[C---:B------:R-:W-:Y:S01]  /*8890*/  FFMA R45, R73.reuse, R120, R45 ;  /* 0x00000078492d7223 */ /* 0x040fe2000000002d */
[C---:B------:R-:W-:Y:S01]  /*88a0*/  FMUL R59, R70.reuse, R64 ;  /* 0x00000040463b7220 */ /* 0x040fe20000400000 */
[C---:B------:R-:W-:Y:S01]  /*88b0*/  FMUL R60, R70.reuse, R65 ;  /* 0x00000041463c7220 */ /* 0x040fe20000400000 */
[C---:B------:R-:W-:Y:S01]  /*88c0*/  FMUL R61, R70.reuse, R66 ;  /* 0x00000042463d7220 */ /* 0x040fe20000400000 */
[----:B------:R-:W-:Y:S01]  /*88d0*/  FMUL R62, R70, R67 ;  /* 0x00000043463e7220 */ /* 0x000fe20000400000 */
[C---:B------:R-:W-:Y:S01]  /*88e0*/  FFMA R46, R73.reuse, R117, R46 ;  /* 0x00000075492e7223 */ /* 0x040fe2000000002e */
[----:B------:R-:W-:Y:S01]  /*88f0*/  F2FP.SATFINITE.E4M3.F32.PACK_AB_MERGE_C R64, R2, R0, R135 ;  /* 0x000000000240723e */ /* 0x000fe20004807087 */
[C---:B------:R-:W-:Y:S01]  /*8900*/  FFMA R47, R73.reuse, R122, R47 ;  /* 0x0000007a492f7223 */ /* 0x040fe2000000002f */
[----:B------:R-:W-:Y:S01]  /*8910*/  F2FP.SATFINITE.E4M3.F32.PACK_AB_MERGE_C R65, R4, R3, R5 ;  /* 0x000000030441723e */ /* 0x000fe20004807005 */
[C---:B------:R-:W-:Y:S01]  /*8920*/  FFMA R48, R73.reuse, R119, R48 ;  /* 0x0000007749307223 */ /* 0x040fe20000000030 */
[----:B------:R-:W-:Y:S01]  /*8930*/  F2FP.SATFINITE.E4M3.F32.PACK_AB_MERGE_C R66, R8, R7, R9 ;  /* 0x000000070842723e */ /* 0x000fe20004807009 */
[C---:B------:R-:W-:Y:S01]  /*8940*/  FFMA R49, R73.reuse, R124, R49 ;  /* 0x0000007c49317223 */ /* 0x040fe20000000031 */
[----:B------:R-:W-:Y:S01]  /*8950*/  F2FP.SATFINITE.E4M3.F32.PACK_AB_MERGE_C R67, R12, R11, R13 ;  /* 0x0000000b0c43723e */ /* 0x000fe2000480700d */
[----:B------:R-:W-:Y:S01]  /*8960*/  FMUL R53, R70, R58 ;  /* 0x0000003a46357220 */ /* 0x000fe20000400000 */
[C---:B------:R-:W-:Y:S01]  /*8970*/  FFMA R50, R73.reuse, R121, R50 ;  /* 0x0000007949327223 */ /* 0x040fe20000000032 */
[C---:B------:R-:W-:Y:S01]  /*8980*/  FFMA R51, R73.reuse, R126, R51 ;  /* 0x0000007e49337223 */ /* 0x040fe20000000033 */
[C---:B------:R-:W-:Y:S01]  /*8990*/  FFMA R52, R73.reuse, R123, R52 ;  /* 0x0000007b49347223 */ /* 0x040fe20000000034 */
[----:B------:R1:W-:Y:S01]  /*89a0*/  STS.128 [R137+UR44+0xa200], R64 ;  /* 0x00a2004089007988 */ /* 0x0003e20008000c2c */
[C---:B------:R-:W-:Y:S01]  /*89b0*/  FFMA R53, R73.reuse, R128, R53 ;  /* 0x0000008049357223 */ /* 0x040fe20000000035 */
[----:B------:R-:W-:Y:S01]  /*89c0*/  F2FP.SATFINITE.E4M3.F32.PACK_AB_MERGE_C R37, R38, R37, RZ ;  /* 0x000000252625723e */ /* 0x000fe200048070ff */
[C---:B------:R-:W-:Y:S01]  /*89d0*/  FFMA R54, R73.reuse, R125, R54 ;  /* 0x0000007d49367223 */ /* 0x040fe20000000036 */
[----:B------:R-:W-:Y:S01]  /*89e0*/  FMUL R58, R70, R63 ;  /* 0x0000003f463a7220 */ /* 0x000fe20000400000 */
[C---:B------:R-:W-:Y:S01]  /*89f0*/  FFMA R55, R73.reuse, R130, R55 ;  /* 0x0000008249377223 */ /* 0x040fe20000000037 */
[C---:B------:R-:W-:Y:S01]  /*8a00*/  FFMA R56, R73.reuse, R127, R56 ;  /* 0x0000007f49387223 */ /* 0x040fe20000000038 */
[C---:B------:R-:W-:Y:S01]  /*8a10*/  FFMA R57, R73.reuse, R132, R57 ;  /* 0x0000008449397223 */ /* 0x040fe20000000039 */
[----:B------:R1:W-:Y:S01]  /*8a20*/  STS.128 [R176+0xa010], R16 ;  /* 0x00a01010b0007388 */ /* 0x0003e20000000c00 */
[----:B------:R-:W-:Y:S01]  /*8a30*/  F2FP.SATFINITE.E4M3.F32.PACK_AB_MERGE_C R33, R36, R35, R37 ;  /* 0x000000232421723e */ /* 0x000fe20004807025 */
[C---:B------:R-:W-:Y:S01]  /*8a40*/  FFMA R58, R73.reuse, R129, R58 ;  /* 0x00000081493a7223 */ /* 0x040fe2000000003a */
[----:B------:R-:W-:Y:S01]  /*8a50*/  F2FP.SATFINITE.E4M3.F32.PACK_AB_MERGE_C R34, R42, R41, RZ ;  /* 0x000000292a22723e */ /* 0x000fe200048070ff */
[C---:B------:R-:W-:Y:S01]  /*8a60*/  FFMA R59, R73.reuse, R72, R59 ;  /* 0x00000048493b7223 */ /* 0x040fe2000000003b */
[----:B------:R-:W-:Y:S01]  /*8a70*/  F2FP.SATFINITE.E4M3.F32.PACK_AB_MERGE_C R35, R46, R45, RZ ;  /* 0x0000002d2e23723e */ /* 0x000fe200048070ff */
        /* <DEDUP_REMOVED lines=25> */
[----:B------:R-:W-:Y:S02]  /*8c10*/  UIADD3 UR4, UP0, UPT, UR62, 0x680, URZ ;  /* 0x000006803e047890 */ /* 0x000fe4000ff1e0ff */
[----:B------:R-:W-:Y:S02]  /*8c20*/  UIADD3 UR9, UPT, UPT, UR49, 0x40, URZ ;  /* 0x0000004031097890 */ /* 0x000fe4000fffe0ff */
[----:B------:R-:W-:Y:S02]  /*8c30*/  UIADD3 UR8, UPT, UPT, UR44, 0xa200, URZ ;  /* 0x0000a2002c087890 */ /* 0x000fe4000fffe0ff */
[----:B------:R-:W-:Y:S01]  /*8c40*/  UIADD3.X UR5, UPT, UPT, URZ, UR63, URZ, UP0, !UPT ;  /* 0x0000003fff057290 */ /* 0x000fe200087fe4ff */
[----:B------:R-:W-:Y:S01]  /*8c50*/  UMOV UR10, UR50 ;  /* 0x00000032000a7c82 */ /* 0x000fe20008000000 */
[----:B------:R-:W-:Y:S07]  /*8c60*/  UMOV UR11, UR36 ;  /* 0x00000024000b7c82 */ /* 0x000fee0008000000 */
[----:B------:R2:W-:Y:S01]  /*8c70*/  UTMASTG.3D [UR8], [UR4] ;  /* 0x00000008040073b5 */ /* 0x0005e20008010000 */
[----:B------:R0:W-:Y:S01]  /*8c80*/  UTMACMDFLUSH ;  /* 0x00000000000079b7 */ /* 0x0001e20000000000 */
[----:B--2---:R-:W-:Y:S04]  /*8c90*/  DEPBAR.LE SB0, 0x1 ;  /* 0x000080400000791a */ /* 0x004fe80000000000 */
.L_x_117:
[----:B------:R-:W-:Y:S05]  /*8ca0*/  BSYNC.RECONVERGENT B0 ;  /* 0x0000000000007941 */ /* 0x000fea0003800200 */
.L_x_116:
        /* <DEDUP_REMOVED lines=17> */
.L_x_121:
[----:B------:R-:W-:Y:S05]  /*8dc0*/  BSYNC B0 ;  /* 0x0000000000007941 */ /* 0x000fea0003800000 */
.L_x_120:
        /* <DEDUP_REMOVED lines=15> */
[----:B------:R-:W-:Y:S02]  /*8ec0*/  SEL R0, RZ, 0x1, P0 ;  /* 0x00000001ff007807 */ /* 0x000fe40000000000 */
[----:B------:R-:W-:Y:S02]  /*8ed0*/  SEL R166, R166, RZ, P0 ;  /* 0x000000ffa6a67207 */ /* 0x000fe40000000000 */
[----:B------:R-:W-:Y:S01]  /*8ee0*/  LOP3.LUT R165, R165, R0, RZ, 0x3c, !PT ;  /* 0x00000000a5a57212 */ /* 0x000fe200078e3cff */
[----:B-----5:R2:W-:Y:S06]  /*8ef0*/  SYNCS.ARRIVE.TRANS64.RED.A1T0 RZ, [R2+URZ], RZ ;  /* 0x000000ff02ff79a7 */ /* 0x0205ec00081004ff */
.L_x_119:
[----:B------:R-:W-:Y:S05]  /*8f00*/  BSYNC B1 ;  /* 0x0000000000017941 */ /* 0x000fea0003800000 */
.L_x_118:
[----:B------:R-:W-:Y:S01]  /*8f10*/  VIADD R0, R71, 0x80 ;  /* 0x0000008047007836 */ /* 0x000fe20000000000 */
[----:B------:R-:W-:Y:S04]  /*8f20*/  BSSY.RECONVERGENT B6, `(.L_x_123) ;  /* 0x0000015000067945 */ /* 0x000fe80003800200 */
[----:B------:R-:W-:Y:S04]  /*8f30*/  SHF.R.U32.HI R0, RZ, 0x15, R0 ;  /* 0x00000015ff007819 */ /* 0x000fe80000011600 */
[----:B------:R-:W-:Y:S11]  /*8f40*/  LOP3.LUT P0, RZ, R0, 0x3, R159, 0x48, !PT ;  /* 0x0000000300ff7812 */ /* 0x000ff6000780489f */
[----:B------:R-:W-:Y:S02]  /*8f50*/  @!UPT UIADD3 URZ, UPT, UPT, URZ, URZ, URZ ;  /* 0x000000fffffff290 */ /* 0x000fe4000fffe0ff */
[----:B------:R-:W-:Y:S05]  /*8f60*/  @!P0 BRA `(.L_x_124) ;  /* 0x0000000000408947 */ /* 0x000fea0003800000 */
[----:B------:R-:W5:Y:S01]  /*8f70*/  LDCU.64 UR8, c[0x4][0x78] ;  /* 0x01000f00ff0877ac */ /* 0x000f620008000a00 */
[----:B--2---:R-:W-:Y:S01]  /*8f80*/  MOV R3, 0x0 ;  /* 0x0000000000037802 */ /* 0x004fe20000000f00 */
[----:B------:R-:W-:Y:S02]  /*8f90*/  HFMA2 R12, -RZ, RZ, 0, 5.9604644775390625e-08 ;  /* 0x00000001ff0c7431 */ /* 0x000fe400000001ff */
[----:B------:R-:W-:Y:S02]  /*8fa0*/  IMAD.MOV.U32 R8, RZ, RZ, 0x192 ;  /* 0x00000192ff087424 */ /* 0x000fe400078e00ff */
[----:B------:R-:W-:Y:S01]  /*8fb0*/  IMAD.MOV.U32 R13, RZ, RZ, RZ ;  /* 0x000000ffff0d7224 */ /* 0x000fe200078e00ff */
[----:B------:R-:W2:Y:S01]  /*8fc0*/  LDCU.64 UR6, c[0x4][0x80] ;  /* 0x01001000ff0677ac */ /* 0x000ea20008000a00 */
[----:B------:R-:W1:Y:S01]  /*8fd0*/  LDC.64 R2, c[0x4][R3] ;  /* 0x0100000003027b82 */ /* 0x000e620000000a00 */
[----:B------:R-:W3:Y:S01]  /*8fe0*/  LDCU.64 UR4, c[0x4][0x18] ;  /* 0x01000300ff0477ac */ /* 0x000ee20008000a00 */
[----:B-----5:R-:W-:Y:S01]  /*8ff0*/  MOV R5, UR9 ;  /* 0x0000000900057c02 */ /* 0x020fe20008000f00 */
[----:B------:R-:W-:Y:S01]  /*9000*/  IMAD.U32 R4, RZ, RZ, UR8 ;  /* 0x00000008ff047e24 */ /* 0x000fe2000f8e00ff */
[----:B--2---:R-:W-:Y:S01]  /*9010*/  MOV R7, UR7 ;  /* 0x0000000700077c02 */ /* 0x004fe20008000f00 */
[----:B------:R-:W-:Y:S01]  /*9020*/  IMAD.U32 R6, RZ, RZ, UR6 ;  /* 0x00000006ff067e24 */ /* 0x000fe2000f8e00ff */
[----:B---3--:R-:W-:Y:S01]  /*9030*/  MOV R11, UR5 ;  /* 0x00000005000b7c02 */ /* 0x008fe20008000f00 */
[----:B------:R-:W-:Y:S02]  /*9040*/  IMAD.U32 R10, RZ, RZ, UR4 ;  /* 0x00000004ff0a7e24 */ /* 0x000fe4000f8e00ff */
[----:B------:R-:W-:Y:S07]  /*9050*/  LEPC R20, `(.L_x_124) ;  /* 0x000000001014794e */ /* 0x000fee0000000000 */
[----:B-1--4-:R-:W-:Y:S05]  /*9060*/  CALL.ABS.NOINC R2 ;  /* 0x0000000002007343 */ /* 0x012fea0003c00000 */
.L_x_124:
[----:B------:R-:W-:Y:S05]  /*9070*/  BSYNC.RECONVERGENT B6 ;  /* 0x0000000000067941 */ /* 0x000fea0003800200 */
.L_x_123:
[----:B--23--:R-:W-:Y:S01]  /*9080*/  F2FP.F16.E4M3.UNPACK_B R4, R141 ;  /* 0x0000008dff04723e */ /* 0x00cfe200020006ff */
        /* <DEDUP_REMOVED lines=13> */
[----:B----4-:R-:W-:Y:S01]  /*9160*/  F2FP.F16.E4M3.UNPACK_B R117, R151.H1 ;  /* 0x00000097ff75723e */ /* 0x010fe200030006ff */
        /* <DEDUP_REMOVED lines=261> */
[----:B------:R-:W-:Y:S02]  /*a1c0*/  UIADD3 UR4, UPT, UPT, UR44, 0x8200, URZ ;  /* 0x000082002c047890 */ /* 0x000fe4000fffe0ff */
[----:B------:R-:W-:Y:S01]  /*a1d0*/  UIADD3 UR9, UPT, UPT, UR49, 0x80, URZ ;  /* 0x0000008031097890 */ /* 0x000fe2000fffe0ff */
[----:B------:R-:W-:Y:S01]  /*a1e0*/  UMOV UR10, UR50 ;  /* 0x00000032000a7c82 */ /* 0x000fe20008000000 */
[----:B------:R-:W-:Y:S02]  /*a1f0*/  UMOV UR11, UR36 ;  /* 0x00000024000b7c82 */ /* 0x000fe40008000000 */
        /* <DEDUP_REMOVED lines=8> */
.L_x_126:
[----:B------:R-:W-:Y:S05]  /*a280*/  BSYNC.RECONVERGENT B0 ;  /* 0x0000000000007941 */ /* 0x000fea0003800200 */
.L_x_125:
        /* <DEDUP_REMOVED lines=17> */
.L_x_130:
[----:B------:R-:W-:Y:S05]  /*a3a0*/  BSYNC B0 ;  /* 0x0000000000007941 */ /* 0x000fea0003800000 */
.L_x_129:
        /* <DEDUP_REMOVED lines=19> */
.L_x_128:
[----:B------:R-:W-:Y:S05]  /*a4e0*/  BSYNC B1 ;  /* 0x0000000000017941 */ /* 0x000fea0003800000 */
.L_x_127:
[----:B------:R-:W-:Y:S05]  /*a4f0*/  VIADD R0, R71, 0xc0 ;  /* 0x000000c047007836 */ /* 0x000fea0000000000 */
        /* <DEDUP_REMOVED lines=20> */
.L_x_132:
[----:B------:R-:W-:Y:S01]  /*a640*/  ISETP.NE.AND P0, PT, R174, RZ, PT ;  /* 0x000000ffae00720c */ /* 0x000fe20003f05270 */
[----:B------:R-:W-:Y:S05]  /*a650*/  WARPSYNC.ALL ;  /* 0x0000000000007948 */ /* 0x000fea0003800000 */
[----:B------:R-:W-:Y:S01]  /*a660*/  R2UR UR4, R71 ;  /* 0x00000000470472ca */ /* 0x000fe200000e0000 */
[----:B------:R-:W5:Y:S01]  /*a670*/  S2UR UR6, SR_CgaCtaId ;  /* 0x00000000000679c3 */ /* 0x000f620000008800 */
[----:B---3--:R-:W-:Y:S01]  /*a680*/  F2FP.F16.E4M3.UNPACK_B R11, R141 ;  /* 0x0000008dff0b723e */ /* 0x008fe200020006ff */
[----:B------:R-:W-:Y:S01]  /*a690*/  BSSY.RECONVERGENT B0, `(.L_x_133) ;  /* 0x000011c000007945 */ /* 0x000fe20003800200 */
[----:B------:R-:W-:Y:S02]  /*a6a0*/  F2FP.F16.E4M3.UNPACK_B R10, R142 ;  /* 0x0000008eff0a723e */ /* 0x000fe400020006ff */
[----:B------:R-:W-:Y:S01]  /*a6b0*/  F2FP.F16.E4M3.UNPACK_B R9, R143 ;  /* 0x0000008fff09723e */ /* 0x000fe200020006ff */
[--C-:B------:R-:W-:Y:S01]  /*a6c0*/  HADD2.F32 R74, -RZ, R11.reuse.H0_H0 ;  /* 0x2000000bff4a7230 */ /* 0x100fe20000004100 */
[----:B----4-:R-:W-:Y:S01]  /*a6d0*/  F2FP.F16.E4M3.UNPACK_B R8, R144 ;  /* 0x00000090ff08723e */ /* 0x010fe200020006ff */
[----:B------:R-:W-:Y:S01]  /*a6e0*/  HADD2.F32 R76, -RZ, R11.H1_H1 ;  /* 0x3000000bff4c7230 */ /* 0x000fe20000004100 */
[----:B------:R-:W-:Y:S01]  /*a6f0*/  F2FP.F16.E4M3.UNPACK_B R7, R145 ;  /* 0x00000091ff07723e */ /* 0x000fe200020006ff */
[--C-:B------:R-:W-:Y:S01]  /*a700*/  HADD2.F32 R77, -RZ, R10.reuse.H0_H0 ;  /* 0x2000000aff4d7230 */ /* 0x100fe20000004100 */
[----:B------:R-:W-:Y:S01]  /*a710*/  F2FP.F16.E4M3.UNPACK_B R6, R146 ;  /* 0x00000092ff06723e */ /* 0x000fe200020006ff */
[----:B------:R-:W-:Y:S01]  /*a720*/  HADD2.F32 R80, -RZ, R10.H1_H1 ;  /* 0x3000000aff507230 */ /* 0x000fe20000004100 */
[----:B------:R-:W-:Y:S01]  /*a730*/  F2FP.F16.E4M3.UNPACK_B R5, R147 ;  /* 0x00000093ff05723e */ /* 0x000fe200020006ff */
[--C-:B------:R-:W-:Y:S01]  /*a740*/  HADD2.F32 R81, -RZ, R9.reuse.H0_H0 ;  /* 0x20000009ff517230 */ /* 0x100fe20000004100 */
[----:B-1----:R-:W-:Y:S01]  /*a750*/  F2FP.F16.E4M3.UNPACK_B R4, R148 ;  /* 0x00000094ff04723e */ /* 0x002fe200020006ff */
[----:B------:R-:W-:Y:S01]  /*a760*/  HADD2.F32 R84, -RZ, R9.H1_H1 ;  /* 0x30000009ff547230 */ /* 0x000fe20000004100 */
[-C--:B--2---:R-:W-:Y:S01]  /*a770*/  F2FP.F16.E4M3.UNPACK_B R2, R140.reuse ;  /* 0x0000008cff02723e */ /* 0x084fe200020006ff */
[--C-:B------:R-:W-:Y:S01]  /*a780*/  HADD2.F32 R85, -RZ, R8.reuse.H0_H0 ;  /* 0x20000008ff557230 */ /* 0x100fe20000004100 */
[----:B------:R-:W-:Y:S01]  /*a790*/  F2FP.F16.E4M3.UNPACK_B R140, R140.H1 ;  /* 0x0000008cff8c723e */ /* 0x000fe200030006ff */
[----:B------:R-:W-:Y:S01]  /*a7a0*/  HADD2.F32 R87, -RZ, R8.H1_H1 ;  /* 0x30000008ff577230 */ /* 0x000fe20000004100 */
[----:B------:R-:W-:Y:S01]  /*a7b0*/  F2FP.F16.E4M3.UNPACK_B R141, R141.H1 ;  /* 0x0000008dff8d723e */ /* 0x000fe200030006ff */
[--C-:B------:R-:W-:Y:S01]  /*a7c0*/  HADD2.F32 R90, -RZ, R7.reuse.H0_H0 ;  /* 0x20000007ff5a7230 */ /* 0x100fe20000004100 */
[----:B------:R-:W-:Y:S01]  /*a7d0*/  F2FP.F16.E4M3.UNPACK_B R142, R142.H1 ;  /* 0x0000008eff8e723e */ /* 0x000fe200030006ff */
[----:B------:R-:W-:Y:S01]  /*a7e0*/  HADD2.F32 R91, -RZ, R7.H1_H1 ;  /* 0x30000007ff5b7230 */ /* 0x000fe20000004100 */
[----:B------:R-:W-:Y:S01]  /*a7f0*/  F2FP.F16.E4M3.UNPACK_B R143, R143.H1 ;  /* 0x0000008fff8f723e */ /* 0x000fe200030006ff */
[--C-:B------:R-:W-:Y:S01]  /*a800*/  HADD2.F32 R94, -RZ, R6.reuse.H0_H0 ;  /* 0x20000006ff5e7230 */ /* 0x100fe20000004100 */
[----:B------:R-:W-:Y:S01]  /*a810*/  R2UR UR5, R177 ;  /* 0x00000000b10572ca */ /* 0x000fe200000e0000 */
[----:B------:R-:W-:Y:S01]  /*a820*/  HADD2.F32 R95, -RZ, R6.H1_H1 ;  /* 0x30000006ff5f7230 */ /* 0x000fe20000004100 */
[----:B------:R-:W-:Y:S01]  /*a830*/  F2FP.F16.E4M3.UNPACK_B R107, R149 ;  /* 0x00000095ff6b723e */ /* 0x000fe200020006ff */
[--C-:B------:R-:W-:Y:S01]  /*a840*/  HADD2.F32 R98, -RZ, R5.reuse.H0_H0 ;  /* 0x20000005ff627230 */ /* 0x100fe20000004100 */
[----:B------:R-:W-:Y:S01]  /*a850*/  F2FP.F16.E4M3.UNPACK_B R111, R150 ;  /* 0x00000096ff6f723e */ /* 0x000fe200020006ff */
[----:B------:R-:W-:Y:S01]  /*a860*/  HADD2.F32 R99, -RZ, R5.H1_H1 ;  /* 0x30000005ff637230 */ /* 0x000fe20000004100 */
[----:B------:R-:W-:Y:S01]  /*a870*/  F2FP.F16.E4M3.UNPACK_B R115, R151 ;  /* 0x00000097ff73723e */ /* 0x000fe200020006ff */
[--C-:B------:R-:W-:Y:S01]  /*a880*/  HADD2.F32 R102, -RZ, R4.reuse.H0_H0 ;  /* 0x20000004ff667230 */ /* 0x100fe20000004100 */
[----:B------:R-:W-:Y:S01]  /*a890*/  F2FP.F16.E4M3.UNPACK_B R119, R152 ;  /* 0x00000098ff77723e */ /* 0x000fe200020006ff */
[----:B------:R-:W-:Y:S01]  /*a8a0*/  HADD2.F32 R103, -RZ, R4.H1_H1 ;  /* 0x30000004ff677230 */ /* 0x000fe20000004100 */
[----:B------:R-:W-:Y:S01]  /*a8b0*/  F2FP.F16.E4M3.UNPACK_B R123, R153 ;  /* 0x00000099ff7b723e */ /* 0x000fe200020006ff */
[----:B------:R-:W1:Y:S01]  /*a8c0*/  LDTM.x64 R4, tmem[UR4+0xc0] ;  /* 0x0000c004000479ee */ /* 0x000e620008340000 */
[--C-:B------:R-:W-:Y:S01]  /*a8d0*/  HADD2.F32 R0, -RZ, R2.reuse.H0_H0 ;  /* 0x20000002ff007230 */ /* 0x100fe20000004100 */
[----:B------:R-:W-:Y:S01]  /*a8e0*/  NOP ;  /* 0x0000000000007918 */ /* 0x000fe20000000000 */
[----:B------:R-:W-:Y:S01]  /*a8f0*/  UIADD3 UR4, UPT, UPT, UR5, 0xf0, URZ ;  /* 0x000000f005047890 */ /* 0x000fe2000fffe0ff */
[----:B------:R-:W-:Y:S01]  /*a900*/  HADD2.F32 R2, -RZ, R2.H1_H1 ;  /* 0x30000002ff027230 */ /* 0x000fe20000004100 */
[----:B------:R-:W-:Y:S01]  /*a910*/  F2FP.F16.E4M3.UNPACK_B R127, R154 ;  /* 0x0000009aff7f723e */ /* 0x000fe200020006ff */
[----:B------:R-:W-:Y:S01]  /*a920*/  HADD2.F32 R78, -RZ, R141.H1_H1 ;  /* 0x3000008dff4e7230 */ /* 0x000fe20000004100 */
[----:B------:R-:W-:Y:S01]  /*a930*/  F2FP.F16.E4M3.UNPACK_B R130, R155 ;  /* 0x0000009bff82723e */ /* 0x000fe200020006ff */
        /* <DEDUP_REMOVED lines=16> */
[----:B-----5:R-:W-:Y:S01]  /*aa40*/  UPRMT UR4, UR6, 0x654, UR4 ;  /* 0x0000065406047896 */ /* 0x020fe20008000004 */
[C---:B-1----:R-:W-:Y:S01]  /*aa50*/  FMUL R4, R70.reuse, R4 ;  /* 0x0000000446047220 */ /* 0x042fe20000400000 */
[C---:B------:R-:W-:Y:S01]  /*aa60*/  FMUL R5, R70.reuse, R5 ;  /* 0x0000000546057220 */ /* 0x040fe20000400000 */
[--C-:B------:R-:W-:Y:S02]  /*aa70*/  HADD2.F32 R3, -RZ, R140.reuse.H0_H0 ;  /* 0x2000008cff037230 */ /* 0x100fe40000004100 */
[C---:B------:R-:W-:Y:S01]  /*aa80*/  FMUL R8, R70.reuse, R8 ;  /* 0x0000000846087220 */ /* 0x040fe20000400000 */
[C---:B------:R-:W-:Y:S01]  /*aa90*/  FFMA R4, R73.reuse, R0, R4 ;  /* 0x0000000049047223 */ /* 0x040fe20000000004 */
[C---:B------:R-:W-:Y:S01]  /*aaa0*/  FFMA R5, R73.reuse, R2, R5 ;  /* 0x0000000249057223 */ /* 0x040fe20000000005 */
[C---:B------:R-:W-:Y:S01]  /*aab0*/  FMUL R9, R70.reuse, R9 ;  /* 0x0000000946097220 */ /* 0x040fe20000400000 */
[C---:B------:R-:W-:Y:S01]  /*aac0*/  FMUL R12, R70.reuse, R12 ;  /* 0x0000000c460c7220 */ /* 0x040fe20000400000 */
[----:B------:R-:W-:Y:S01]  /*aad0*/  SYNCS.ARRIVE.TRANS64.RED.A1T0 RZ, [UR4], RZ ;  /* 0x000000ffffff79a7 */ /* 0x000fe20008100404 */
[C---:B------:R-:W-:Y:S01]  /*aae0*/  FMUL R13, R70.reuse, R13 ;  /* 0x0000000d460d7220 */ /* 0x040fe20000400000 */
[C---:B------:R-:W-:Y:S01]  /*aaf0*/  FMUL R16, R70.reuse, R16 ;  /* 0x0000001046107220 */ /* 0x040fe20000400000 */
[C---:B------:R-:W-:Y:S01]  /*ab00*/  FMUL R17, R70.reuse, R17 ;  /* 0x0000001146117220 */ /* 0x040fe20000400000 */
[C---:B------:R-:W-:Y:S01]  /*ab10*/  FMUL R0, R70.reuse, R20 ;  /* 0x0000001446007220 */ /* 0x040fe20000400000 */
[C---:B------:R-:W-:Y:S01]  /*ab20*/  FMUL R2, R70.reuse, R21 ;  /* 0x0000001546027220 */ /* 0x040fe20000400000 */
[C---:B------:R-:W-:Y:S01]  /*ab30*/  FMUL R21, R70.reuse, R28 ;  /* 0x0000001c46157220 */ /* 0x040fe20000400000 */
[----:B------:R-:W-:Y:S02]  /*ab40*/  HADD2.F32 R122, -RZ, R123.H0_H0 ;  /* 0x2000007bff7a7230 */ /* 0x000fe40000004100 */
[C---:B------:R-:W-:Y:S01]  /*ab50*/  FMUL R6, R70.reuse, R6 ;  /* 0x0000000646067220 */ /* 0x040fe20000400000 */
[----:B------:R-:W-:Y:S02]  /*ab60*/  HADD2.F32 R72, -RZ, R140.H1_H1 ;  /* 0x3000008cff487230 */ /* 0x000fe40000004100 */
[C---:B------:R-:W-:Y:S01]  /*ab70*/  FMUL R7, R70.reuse, R7 ;  /* 0x0000000746077220 */ /* 0x040fe20000400000 */
[----:B------:R-:W-:Y:S02]  /*ab80*/  HADD2.F32 R75, -RZ, R141.H0_H0 ;  /* 0x2000008dff4b7230 */ /* 0x000fe40000004100 */
[C---:B------:R-:W-:Y:S01]  /*ab90*/  FFMA R6, R73.reuse, R3, R6 ;  /* 0x0000000349067223 */ /* 0x040fe20000000006 */
[----:B------:R-:W-:Y:S02]  /*aba0*/  HADD2.F32 R123, -RZ, R123.H1_H1 ;  /* 0x3000007bff7b7230 */ /* 0x000fe40000004100 */
[C---:B------:R-:W-:Y:S01]  /*abb0*/  FFMA R7, R73.reuse, R72, R7 ;  /* 0x0000004849077223 */ /* 0x040fe20000000007 */
[C---:B------:R-:W-:Y:S01]  /*abc0*/  FFMA R8, R73.reuse, R74, R8 ;  /* 0x0000004a49087223 */ /* 0x040fe20000000008 */
[----:B------:R-:W-:Y:S01]  /*abd0*/  FFMA R9, R73, R76, R9 ;  /* 0x0000004c49097223 */ /* 0x000fe20000000009 */
[--C-:B------:R-:W-:Y:S02]  /*abe0*/  HADD2.F32 R126, -RZ, R127.reuse.H0_H0 ;  /* 0x2000007fff7e7230 */ /* 0x100fe40000004100 */
[C---:B------:R-:W-:Y:S01]  /*abf0*/  FMUL R10, R70.reuse, R10 ;  /* 0x0000000a460a7220 */ /* 0x040fe20000400000 */
[----:B------:R-:W-:Y:S01]  /*ac00*/  F2FP.SATFINITE.E4M3.F32.PACK_AB_MERGE_C R76, R7, R6, RZ ;  /* 0x00000006074c723e */ /* 0x000fe200048070ff */
[C---:B------:R-:W-:Y:S01]  /*ac10*/  FMUL R7, R70.reuse, R24 ;  /* 0x0000001846077220 */ /* 0x040fe20000400000 */
[----:B------:R-:W-:Y:S02]  /*ac20*/  HADD2.F32 R127, -RZ, R127.H1_H1 ;  /* 0x3000007fff7f7230 */ /* 0x000fe40000004100 */
[C---:B------:R-:W-:Y:S01]  /*ac30*/  FFMA R10, R73.reuse, R75, R10 ;  /* 0x0000004b490a7223 */ /* 0x040fe2000000000a */
[----:B------:R-:W-:Y:S02]  /*ac40*/  HADD2.F32 R72, -RZ, R130.H0_H0 ;  /* 0x20000082ff487230 */ /* 0x000fe40000004100 */
[C---:B------:R-:W-:Y:S01]  /*ac50*/  FMUL R11, R70.reuse, R11 ;  /* 0x0000000b460b7220 */ /* 0x040fe20000400000 */
[--C-:B------:R-:W-:Y:S02]  /*ac60*/  HADD2.F32 R79, -RZ, R142.reuse.H0_H0 ;  /* 0x2000008eff4f7230 */ /* 0x100fe40000004100 */
[C---:B------:R-:W-:Y:S01]  /*ac70*/  FMUL R14, R70.reuse, R14 ;  /* 0x0000000e460e7220 */ /* 0x040fe20000400000 */
[----:B------:R-:W-:Y:S02]  /*ac80*/  HADD2.F32 R82, -RZ, R142.H1_H1 ;  /* 0x3000008eff527230 */ /* 0x000fe40000004100 */
[C---:B------:R-:W-:Y:S01]  /*ac90*/  FFMA R11, R73.reuse, R78, R11 ;  /* 0x0000004e490b7223 */ /* 0x040fe2000000000b */
[C---:B------:R-:W-:Y:S01]  /*aca0*/  FFMA R12, R73.reuse, R77, R12 ;  /* 0x0000004d490c7223 */ /* 0x040fe2000000000c */
[C---:B------:R-:W-:Y:S01]  /*acb0*/  FFMA R13, R73.reuse, R80, R13 ;  /* 0x00000050490d7223 */ /* 0x040fe2000000000d */
[----:B------:R-:W-:Y:S01]  /*acc0*/  FFMA R14, R73, R79, R14 ;  /* 0x0000004f490e7223 */ /* 0x000fe2000000000e */
[----:B------:R-:W-:Y:S01]  /*acd0*/  HADD2.F32 R75, -RZ, R130.H1_H1 ;  /* 0x30000082ff4b7230 */ /* 0x000fe20000004100 */
[----:B------:R-:W-:Y:S01]  /*ace0*/  F2FP.SATFINITE.E4M3.F32.PACK_AB_MERGE_C R78, R11, R10, RZ ;  /* 0x0000000a0b4e723e */ /* 0x000fe200048070ff */
[C---:B------:R-:W-:Y:S01]  /*acf0*/  FMUL R10, R70.reuse, R25 ;  /* 0x00000019460a7220 */ /* 0x040fe20000400000 */
[C---:B------:R-:W-:Y:S01]  /*ad00*/  FMUL R25, R70.reuse, R32 ;  /* 0x0000002046197220 */ /* 0x040fe20000400000 */
        /* <DEDUP_REMOVED lines=8> */
[C---:B------:R-:W-:Y:S01]  /*ad90*/  FMUL R19, R70.reuse, R19 ;  /* 0x0000001346137220 */ /* 0x040fe20000400000 */
[--C-:B------:R-:W-:Y:S01]  /*ada0*/  HADD2.F32 R88, -RZ, R144.reuse.H0_H0 ;  /* 0x20000090ff587230 */ /* 0x100fe20000004100 */
[----:B------:R-:W-:Y:S01]  /*adb0*/  F2FP.SATFINITE.E4M3.F32.PACK_AB_MERGE_C R14, R15, R14, RZ ;  /* 0x0000000e0f0e723e */ /* 0x000fe200048070ff */
[----:B------:R-:W-:Y:S02]  /*adc0*/  HADD2.F32 R89, -RZ, R144.H1_H1 ;  /* 0x30000090ff597230 */ /* 0x000fe40000004100 */
[C---:B------:R-:W-:Y:S01]  /*add0*/  FFMA R19, R73.reuse, R86, R19 ;  /* 0x0000005649137223 */ /* 0x040fe20000000013 */
[C---:B------:R-:W-:Y:S01]  /*ade0*/  FFMA R0, R73.reuse, R85, R0 ;  /* 0x0000005549007223 */ /* 0x040fe20000000000 */
[----:B------:R-:W-:Y:S01]  /*adf0*/  FFMA R2, R73, R87, R2 ;  /* 0x0000005749027223 */ /* 0x000fe20000000002 */
[C---:B------:R-:W-:Y:S01]  /*ae00*/  FMUL R3, R70.reuse, R22 ;  /* 0x0000001646037220 */ /* 0x040fe20000400000 */
[C---:B------:R-:W-:Y:S01]  /*ae10*/  FMUL R22, R70.reuse, R29 ;  /* 0x0000001d46167220 */ /* 0x040fe20000400000 */
[----:B------:R-:W-:Y:S01]  /*ae20*/  F2FP.SATFINITE.E4M3.F32.PACK_AB_MERGE_C R18, R19, R18, RZ ;  /* 0x000000121312723e */ /* 0x000fe200048070ff */
[C---:B------:R-:W-:Y:S01]  /*ae30*/  FMUL R29, R70.reuse, R36 ;  /* 0x00000024461d7220 */ /* 0x040fe20000400000 */
[C---:B------:R-:W-:Y:S01]  /*ae40*/  FFMA R3, R73.reuse, R88, R3 ;  /* 0x0000005849037223 */ /* 0x040fe20000000003 */
[C---:B------:R-:W-:Y:S01]  /*ae50*/  FMUL R6, R70.reuse, R23 ;  /* 0x0000001746067220 */ /* 0x040fe20000400000 */
[--C-:B------:R-:W-:Y:S02]  /*ae60*/  HADD2.F32 R92, -RZ, R145.reuse.H0_H0 ;  /* 0x20000091ff5c7230 */ /* 0x100fe40000004100 */
[C---:B------:R-:W-:Y:S01]  /*ae70*/  FMUL R11, R70.reuse, R26 ;  /* 0x0000001a460b7220 */ /* 0x040fe20000400000 */
[----:B------:R-:W-:Y:S02]  /*ae80*/  HADD2.F32 R93, -RZ, R145.H1_H1 ;  /* 0x30000091ff5d7230 */ /* 0x000fe40000004100 */
[C---:B------:R-:W-:Y:S01]  /*ae90*/  FFMA R6, R73.reuse, R89, R6 ;  /* 0x0000005949067223 */ /* 0x040fe20000000006 */
[C---:B------:R-:W-:Y:S01]  /*aea0*/  FFMA R7, R73.reuse, R90, R7 ;  /* 0x0000005a49077223 */ /* 0x040fe20000000007 */
[C---:B------:R-:W-:Y:S01]  /*aeb0*/  FFMA R10, R73.reuse, R91, R10 ;  /* 0x0000005b490a7223 */ /* 0x040fe2000000000a */
[C---:B------:R-:W-:Y:S01]  /*aec0*/  FFMA R11, R73.reuse, R92, R11 ;  /* 0x0000005c490b7223 */ /* 0x040fe2000000000b */
[----:B------:R-:W-:Y:S01]  /*aed0*/  FMUL R26, R70, R33 ;  /* 0x00000021461a7220 */ /* 0x000fe20000400000 */
[----:B------:R-:W-:Y:S01]  /*aee0*/  F2FP.SATFINITE.E4M3.F32.PACK_AB_MERGE_C R3, R6, R3, RZ ;  /* 0x000000030603723e */ /* 0x000fe200048070ff */
        /* <DEDUP_REMOVED lines=9> */
[C---:B------:R-:W-:Y:S01]  /*af80*/  FMUL R30, R70.reuse, R37 ;  /* 0x00000025461e7220 */ /* 0x040fe20000400000 */
[C---:B------:R-:W-:Y:S01]  /*af90*/  FMUL R37, R70.reuse, R44 ;  /* 0x0000002c46257220 */ /* 0x040fe20000400000 */
[C---:B------:R-:W-:Y:S01]  /*afa0*/  FMUL R24, R70.reuse, R31 ;  /* 0x0000001f46187220 */ /* 0x040fe20000400000 */
[--C-:B------:R-:W-:Y:S02]  /*afb0*/  HADD2.F32 R100, -RZ, R147.reuse.H0_H0 ;  /* 0x20000093ff647230 */ /* 0x100fe40000004100 */
[----:B------:R-:W-:Y:S01]  /*afc0*/  FMUL R27, R70, R34 ;  /* 0x00000022461b7220 */ /* 0x000fe20000400000 */
[----:B------:R-:W-:Y:S02]  /*afd0*/  HADD2.F32 R101, -RZ, R147.H1_H1 ;  /* 0x30000093ff657230 */ /* 0x000fe40000004100 */
[C---:B------:R-:W-:Y:S01]  /*afe0*/  FFMA R24, R73.reuse, R97, R24 ;  /* 0x0000006149187223 */ /* 0x040fe20000000018 */
[C---:B------:R-:W-:Y:S01]  /*aff0*/  FFMA R25, R73.reuse, R98, R25 ;  /* 0x0000006249197223 */ /* 0x040fe20000000019 */
[C---:B------:R-:W-:Y:S01]  /*b000*/  FFMA R26, R73.reuse, R99, R26 ;  /* 0x00000063491a7223 */ /* 0x040fe2000000001a */
[----:B------:R-:W-:Y:S01]  /*b010*/  F2FP.F16.E4M3.UNPACK_B R152, R152.H1 ;  /* 0x00000098ff98723e */ /* 0x000fe200030006ff */
[C---:B------:R-:W-:Y:S01]  /*b020*/  FFMA R27, R73.reuse, R100, R27 ;  /* 0x00000064491b7223 */ /* 0x040fe2000000001b */
[----:B------:R-:W-:Y:S01]  /*b030*/  F2FP.SATFINITE.E4M3.F32.PACK_AB_MERGE_C R6, R24, R23, RZ ;  /* 0x000000171806723e */ /* 0x000fe200048070ff */
[C---:B------:R-:W-:Y:S01]  /*b040*/  FMUL R34, R70.reuse, R41 ;  /* 0x0000002946227220 */ /* 0x040fe20000400000 */
[C---:B------:R-:W-:Y:S01]  /*b050*/  FMUL R41, R70.reuse, R48 ;  /* 0x0000003046297220 */ /* 0x040fe20000400000 */
[----:B------:R-:W-:Y:S01]  /*b060*/  FMUL R28, R70, R35 ;  /* 0x00000023461c7220 */ /* 0x000fe20000400000 */
[----:B------:R-:W-:Y:S01]  /*b070*/  F2FP.F16.E4M3.UNPACK_B R153, R153.H1 ;  /* 0x00000099ff99723e */ /* 0x000fe200030006ff */
[--C-:B------:R-:W-:Y:S01]  /*b080*/  HADD2.F32 R104, -RZ, R148.reuse.H0_H0 ;  /* 0x20000094ff687230 */ /* 0x100fe20000004100 */
[----:B------:R-:W-:Y:S01]  /*b090*/  F2FP.SATFINITE.E4M3.F32.PACK_AB_MERGE_C R6, R22, R21, R6 ;  /* 0x000000151606723e */ /* 0x000fe20004807006 */
[C---:B------:R-:W-:Y:S01]  /*b0a0*/  FFMA R28, R73.reuse, R101, R28 ;  /* 0x00000065491c7223 */ /* 0x040fe2000000001c */
[C---:B------:R-:W-:Y:S01]  /*b0b0*/  FFMA R29, R73.reuse, R102, R29 ;  /* 0x00000066491d7223 */ /* 0x040fe2000000001d */
[C---:B------:R-:W-:Y:S01]  /*b0c0*/  FFMA R30, R73.reuse, R103, R30 ;  /* 0x00000067491e7223 */ /* 0x040fe2000000001e */
[----:B------:R-:W-:Y:S02]  /*b0d0*/  HADD2.F32 R105, -RZ, R148.H1_H1 ;  /* 0x30000094ff697230 */ /* 0x000fe40000004100 */
[C---:B------:R-:W-:Y:S01]  /*b0e0*/  FMUL R31, R70.reuse, R38 ;  /* 0x00000026461f7220 */ /* 0x040fe20000400000 */
[----:B------:R-:W-:Y:S01]  /*b0f0*/  F2FP.F16.E4M3.UNPACK_B R154, R154.H1 ;  /* 0x0000009aff9a723e */ /* 0x000fe200030006ff */
[C---:B------:R-:W-:Y:S01]  /*b100*/  FMUL R38, R70.reuse, R45 ;  /* 0x0000002d46267220 */ /* 0x040fe20000400000 */
[C---:B------:R-:W-:Y:S01]  /*b110*/  FMUL R45, R70.reuse, R52 ;  /* 0x00000034462d7220 */ /* 0x040fe20000400000 */
[----:B------:R-:W-:Y:S01]  /*b120*/  F2FP.F16.E4M3.UNPACK_B R155, R155.H1 ;  /* 0x0000009bff9b723e */ /* 0x000fe200030006ff */
[----:B------:R-:W-:Y:S01]  /*b130*/  FFMA R31, R73, R104, R31 ;  /* 0x00000068491f7223 */ /* 0x000fe2000000001f */
[----:B------:R-:W-:Y:S01]  /*b140*/  FMUL R52, R70, R59 ;  /* 0x0000003b46347220 */ /* 0x000fe20000400000 */
[----:B------:R-:W-:Y:S01]  /*b150*/  IADD3 R68, PT, PT, R68, 0x1, RZ ;  /* 0x0000000144447810 */ /* 0x000fe20007ffe0ff */
[C---:B------:R-:W-:Y:S01]  /*b160*/  FMUL R59, R70.reuse, R66 ;  /* 0x00000042463b7220 */ /* 0x040fe20000400000 */
[----:B------:R-:W-:Y:S01]  /*b170*/  F2FP.SATFINITE.E4M3.F32.PACK_AB_MERGE_C R66, R13, R12, R14 ;  /* 0x0000000c0d42723e */ /* 0x000fe2000480700e */
[C---:B------:R-:W-:Y:S01]  /*b180*/  FMUL R32, R70.reuse, R39 ;  /* 0x0000002746207220 */ /* 0x040fe20000400000 */
[--C-:B------:R-:W-:Y:S02]  /*b190*/  HADD2.F32 R108, -RZ, R149.reuse.H0_H0 ;  /* 0x20000095ff6c7230 */ /* 0x100fe40000004100 */
[C---:B------:R-:W-:Y:S01]  /*b1a0*/  FMUL R35, R70.reuse, R42 ;  /* 0x0000002a46237220 */ /* 0x040fe20000400000 */
[----:B------:R-:W-:Y:S02]  /*b1b0*/  HADD2.F32 R109, -RZ, R149.H1_H1 ;  /* 0x30000095ff6d7230 */ /* 0x000fe40000004100 */
[C---:B------:R-:W-:Y:S01]  /*b1c0*/  FFMA R32, R73.reuse, R105, R32 ;  /* 0x0000006949207223 */ /* 0x040fe20000000020 */
[----:B------:R-:W-:Y:S01]  /*b1d0*/  FMUL R36, R70, R43 ;  /* 0x0000002b46247220 */ /* 0x000fe20000400000 */
[C---:B------:R-:W-:Y:S01]  /*b1e0*/  FFMA R33, R73.reuse, R106, R33 ;  /* 0x0000006a49217223 */ /* 0x040fe20000000021 */
[C---:B------:R-:W-:Y:S01]  /*b1f0*/  FFMA R34, R73.reuse, R107, R34 ;  /* 0x0000006b49227223 */ /* 0x040fe20000000022 */
[--C-:B------:R-:W-:Y:S01]  /*b200*/  HADD2.F32 R112, -RZ, R150.reuse.H0_H0 ;  /* 0x20000096ff707230 */ /* 0x100fe20000004100 */
[----:B------:R-:W-:Y:S01]  /*b210*/  F2FP.SATFINITE.E4M3.F32.PACK_AB_MERGE_C R32, R32, R31, RZ ;  /* 0x0000001f2020723e */ /* 0x000fe200048070ff */
[C---:B------:R-:W-:Y:S01]  /*b220*/  FFMA R35, R73.reuse, R108, R35 ;  /* 0x0000006c49237223 */ /* 0x040fe20000000023 */
[----:B------:R-:W-:Y:S02]  /*b230*/  HADD2.F32 R113, -RZ, R150.H1_H1 ;  /* 0x30000096ff717230 */ /* 0x000fe40000004100 */
[----:B------:R-:W-:Y:S01]  /*b240*/  FMUL R39, R70, R46 ;  /* 0x0000002e46277220 */ /* 0x000fe20000400000 */
[----:B------:R-:W-:Y:S01]  /*b250*/  F2FP.SATFINITE.E4M3.F32.PACK_AB_MERGE_C R32, R30, R29, R32 ;  /* 0x0000001d1e20723e */ /* 0x000fe20004807020 */
[C---:B------:R-:W-:Y:S01]  /*b260*/  FFMA R36, R73.reuse, R109, R36 ;  /* 0x0000006d49247223 */ /* 0x040fe20000000024 */
[C---:B------:R-:W-:Y:S01]  /*b270*/  FMUL R40, R70.reuse, R47 ;  /* 0x0000002f46287220 */ /* 0x040fe20000400000 */
[C---:B------:R-:W-:Y:S01]  /*b280*/  FFMA R37, R73.reuse, R110, R37 ;  /* 0x0000006e49257223 */ /* 0x040fe20000000025 */
[C---:B------:R-:W-:Y:S01]  /*b290*/  FFMA R38, R73.reuse, R111, R38 ;  /* 0x0000006f49267223 */ /* 0x040fe20000000026 */
[C---:B------:R-:W-:Y:S01]  /*b2a0*/  FMUL R42, R70.reuse, R49 ;  /* 0x00000031462a7220 */ /* 0x040fe20000400000 */
        /* <DEDUP_REMOVED lines=8> */
[C---:B------:R-:W-:Y:S01]  /*b330*/  FMUL R57, R70.reuse, R64 ;  /* 0x0000004046397220 */ /* 0x040fe20000400000 */
[----:B------:R-:W-:Y:S01]  /*b340*/  FFMA R42, R73, R115, R42 ;  /* 0x00000073492a7223 */ /* 0x000fe2000000002a */
[C---:B------:R-:W-:Y:S01]  /*b350*/  FMUL R46, R70.reuse, R53 ;  /* 0x00000035462e7220 */ /* 0x040fe20000400000 */
[--C-:B------:R-:W-:Y:S01]  /*b360*/  HADD2.F32 R120, -RZ, R152.reuse.H0_H0 ;  /* 0x20000098ff787230 */ /* 0x100fe20000004100 */
[----:B------:R-:W-:Y:S01]  /*b370*/  F2FP.SATFINITE.E4M3.F32.PACK_AB_MERGE_C R64, R5, R4, R76 ;  /* 0x000000040540723e */ /* 0x000fe2000480704c */
[C---:B------:R-:W-:Y:S01]  /*b380*/  FMUL R51, R70.reuse, R58 ;  /* 0x0000003a46337220 */ /* 0x040fe20000400000 */
[C---:B------:R-:W-:Y:S01]  /*b390*/  FMUL R53, R70.reuse, R60 ;  /* 0x0000003c46357220 */ /* 0x040fe20000400000 */
[C---:B------:R-:W-:Y:S01]  /*b3a0*/  FFMA R43, R73.reuse, R116, R43 ;  /* 0x00000074492b7223 */ /* 0x040fe2000000002b */
[----:B------:R-:W-:Y:S02]  /*b3b0*/  HADD2.F32 R121, -RZ, R152.H1_H1 ;  /* 0x30000098ff797230 */ /* 0x000fe40000004100 */
[C---:B------:R-:W-:Y:S01]  /*b3c0*/  FMUL R47, R70.reuse, R54 ;  /* 0x00000036462f7220 */ /* 0x040fe20000400000 */
[C---:B------:R-:W-:Y:S01]  /*b3d0*/  FMUL R58, R70.reuse, R65 ;  /* 0x00000041463a7220 */ /* 0x040fe20000400000 */
[----:B------:R-:W-:Y:S01]  /*b3e0*/  FMUL R60, R70, R67 ;  /* 0x00000043463c7220 */ /* 0x000fe20000400000 */
[----:B------:R-:W-:Y:S01]  /*b3f0*/  F2FP.SATFINITE.E4M3.F32.PACK_AB_MERGE_C R5, R20, R11, RZ ;  /* 0x0000000b1405723e */ /* 0x000fe200048070ff */
[----:B------:R-:W-:Y:S01]  /*b400*/  FFMA R44, R73, R117, R44 ;  /* 0x00000075492c7223 */ /* 0x000fe2000000002c */
[C---:B------:R-:W-:Y:S01]  /*b410*/  FMUL R48, R70.reuse, R55 ;  /* 0x0000003746307220 */ /* 0x040fe20000400000 */
[----:B------:R-:W-:Y:S01]  /*b420*/  F2FP.SATFINITE.E4M3.F32.PACK_AB_MERGE_C R65, R9, R8, R78 ;  /* 0x000000080941723e */ /* 0x000fe2000480704e */
[----:B------:R-:W-:Y:S01]  /*b430*/  FFMA R45, R73, R118, R45 ;  /* 0x00000076492d7223 */ /* 0x000fe2000000002d */
[----:B------:R-:W-:Y:S01]  /*b440*/  F2FP.SATFINITE.E4M3.F32.PACK_AB_MERGE_C R67, R17, R16, R18 ;  /* 0x000000101143723e */ /* 0x000fe20004807012 */
[----:B------:R-:W-:Y:S01]  /*b450*/  FMUL R49, R70, R56 ;  /* 0x0000003846317220 */ /* 0x000fe20000400000 */
[C---:B------:R-:W-:Y:S01]  /*b460*/  FFMA R46, R73.reuse, R119, R46 ;  /* 0x00000077492e7223 */ /* 0x040fe2000000002e */
[--C-:B------:R-:W-:Y:S02]  /*b470*/  HADD2.F32 R124, -RZ, R153.reuse.H0_H0 ;  /* 0x20000099ff7c7230 */ /* 0x100fe40000004100 */
[C---:B------:R-:W-:Y:S01]  /*b480*/  FFMA R47, R73.reuse, R120, R47 ;  /* 0x00000078492f7223 */ /* 0x040fe2000000002f */
[----:B------:R1:W-:Y:S01]  /*b490*/  STS.128 [R137+UR44+0xa200], R64 ;  /* 0x00a2004089007988 */ /* 0x0003e20008000c2c */
[----:B------:R-:W-:Y:S01]  /*b4a0*/  HADD2.F32 R125, -RZ, R153.H1_H1 ;  /* 0x30000099ff7d7230 */ /* 0x000fe20000004100 */
[----:B------:R-:W-:Y:S01]  /*b4b0*/  F2FP.SATFINITE.E4M3.F32.PACK_AB_MERGE_C R5, R10, R7, R5 ;  /* 0x000000070a05723e */ /* 0x000fe20004807005 */
[C---:B------:R-:W-:Y:S01]  /*b4c0*/  FFMA R48, R73.reuse, R121, R48 ;  /* 0x0000007949307223 */ /* 0x040fe20000000030 */
[----:B------:R-:W-:Y:S01]  /*b4d0*/  F2FP.SATFINITE.E4M3.F32.PACK_AB_MERGE_C R7, R28, R27, RZ ;  /* 0x0000001b1c07723e */ /* 0x000fe200048070ff */
        /* <DEDUP_REMOVED lines=8> */
[----:B------:R-:W-:Y:S01]  /*b560*/  FMUL R56, R70, R63 ;  /* 0x0000003f46387220 */ /* 0x000fe20000400000 */
[----:B------:R-:W-:Y:S01]  /*b570*/  F2FP.SATFINITE.E4M3.F32.PACK_AB_MERGE_C R4, R2, R0, R3 ;  /* 0x000000000204723e */ /* 0x000fe20004807003 */
[C---:B------:R-:W-:Y:S01]  /*b580*/  FFMA R53, R73.reuse, R126, R53 ;  /* 0x0000007e49357223 */ /* 0x040fe20000000035 */
[----:B------:R-:W-:Y:S01]  /*b590*/  F2FP.SATFINITE.E4M3.F32.PACK_AB_MERGE_C R7, R26, R25, R7 ;  /* 0x000000191a07723e */ /* 0x000fe20004807007 */
[C---:B------:R-:W-:Y:S01]  /*b5a0*/  FFMA R54, R73.reuse, R127, R54 ;  /* 0x0000007f49367223 */ /* 0x040fe20000000036 */
[--C-:B------:R-:W-:Y:S02]  /*b5b0*/  HADD2.F32 R74, -RZ, R155.reuse.H0_H0 ;  /* 0x2000009bff4a7230 */ /* 0x100fe40000004100 */
[C---:B------:R-:W-:Y:S01]  /*b5c0*/  FFMA R55, R73.reuse, R128, R55 ;  /* 0x0000008049377223 */ /* 0x040fe20000000037 */
[----:B------:R-:W-:Y:S01]  /*b5d0*/  HADD2.F32 R131, -RZ, R155.H1_H1 ;  /* 0x3000009bff837230 */ /* 0x000fe20000004100 */
[----:B------:R1:W-:Y:S01]  /*b5e0*/  STS.128 [R176+0xa010], R4 ;  /* 0x00a01004b0007388 */ /* 0x0003e20000000c00 */
[----:B------:R-:W-:Y:S01]  /*b5f0*/  F2FP.SATFINITE.E4M3.F32.PACK_AB_MERGE_C R35, R36, R35, RZ ;  /* 0x000000232423723e */ /* 0x000fe200048070ff */
[C---:B------:R-:W-:Y:S01]  /*b600*/  FFMA R56, R73.reuse, R129, R56 ;  /* 0x0000008149387223 */ /* 0x040fe20000000038 */
[----:B------:R-:W-:Y:S01]  /*b610*/  F2FP.SATFINITE.E4M3.F32.PACK_AB_MERGE_C R39, R40, R39, RZ ;  /* 0x000000272827723e */ /* 0x000fe200048070ff */
[C---:B------:R-:W-:Y:S01]  /*b620*/  FFMA R57, R73.reuse, R72, R57 ;  /* 0x0000004849397223 */ /* 0x040fe20000000039 */
[----:B------:R-:W-:Y:S01]  /*b630*/  F2FP.SATFINITE.E4M3.F32.PACK_AB_MERGE_C R43, R44, R43, RZ ;  /* 0x0000002b2c2b723e */ /* 0x000fe200048070ff */
[C---:B------:R-:W-:Y:S01]  /*b640*/  FFMA R58, R73.reuse, R75, R58 ;  /* 0x0000004b493a7223 */ /* 0x040fe2000000003a */
[C---:B------:R-:W-:Y:S01]  /*b650*/  FFMA R59, R73.reuse, R74, R59 ;  /* 0x0000004a493b7223 */ /* 0x040fe2000000003b */
[----:B------:R-:W-:Y:S01]  /*b660*/  F2FP.SATFINITE.E4M3.F32.PACK_AB_MERGE_C R33, R34, R33, R35 ;  /* 0x000000212221723e */ /* 0x000fe20004807023 */
        /* <DEDUP_REMOVED lines=11> */
[----:B------:R-:W-:Y:S05]  /*b720*/  F2FP.SATFINITE.E4M3.F32.PACK_AB_MERGE_C R51, R58, R57, R59 ;  /* 0x000000393a33723e */ /* 0x000fea000480703b */
        /* <DEDUP_REMOVED lines=18> */
.L_x_134:
[----:B------:R-:W-:Y:S05]  /*b850*/  BSYNC.RECONVERGENT B0 ;  /* 0x0000000000007941 */ /* 0x000fea0003800200 */
.L_x_133:
[----:B------:R-:W-:Y:S01]  /*b860*/  R2UR UR4, R160 ;  /* 0x00000000a00472ca */ /* 0x000fe200000e0000 */
[----:B------:R-:W-:Y:S01]  /*b870*/  BAR.SYNC.DEFER_BLOCKING 0x1, 0x80 ;  /* 0x0042000000007b1d */ /* 0x000fe20000010000 */
[----:B------:R-:W-:Y:S01]  /*b880*/  ISETP.NE.AND P0, PT, R162, 0x2, PT ;  /* 0x00000002a200780c */ /* 0x000fe20003f05270 */
[----:B------:R-:W-:Y:S01]  /*b890*/  UISETP.NE.AND UP0, UPT, UR45, URZ, UPT ;  /* 0x000000ff2d00728c */ /* 0x000fe2000bf05270 */
[----:B------:R-:W-:Y:S01]  /*b8a0*/  ISETP.NE.AND P1, PT, R68, 0x2, PT ;  /* 0x000000024400780c */ /* 0x000fe20003f25270 */
[----:B------:R-:W-:Y:S01]  /*b8b0*/  UIADD3 UR20, UPT, UPT, UR37, UR59, URZ ;  /* 0x0000003b25147290 */ /* 0x000fe2000fffe0ff */
[----:B------:R-:W-:Y:S02]  /*b8c0*/  SEL R0, RZ, 0x1, P0 ;  /* 0x00000001ff007807 */ /* 0x000fe40000000000 */
[----:B------:R-:W-:Y:S02]  /*b8d0*/  SEL R3, RZ, 0x1, P1 ;  /* 0x00000001ff037807 */ /* 0x000fe40000800000 */
[----:B------:R-:W-:Y:S02]  /*b8e0*/  LOP3.LUT R167, R167, R0, RZ, 0x3c, !PT ;  /* 0x00000000a7a77212 */ /* 0x000fe400078e3cff */
[----:B------:R-:W-:Y:S01]  /*b8f0*/  LOP3.LUT R168, R168, R3, RZ, 0x3c, !PT ;  /* 0x00000003a8a87212 */ /* 0x000fe200078e3cff */
[----:B------:R-:W-:Y:S01]  /*b900*/  UIADD3 UR16, UPT, UPT, UR38, UR4, URZ ;  /* 0x0000000426107290 */ /* 0x000fe2000fffe0ff */
[----:B------:R-:W-:Y:S02]  /*b910*/  SEL R162, R162, RZ, P0 ;  /* 0x000000ffa2a27207 */ /* 0x000fe40000000000 */
[----:B------:R-:W-:Y:S01]  /*b920*/  SEL R68, R68, RZ, P1 ;  /* 0x000000ff44447207 */ /* 0x000fe20000800000 */
[----:B------:R-:W-:Y:S01]  /*b930*/  UMOV UR36, UR58 ;  /* 0x0000003a00247c82 */ /* 0x000fe20008000000 */
[----:B------:R-:W-:Y:S07]  /*b940*/  BRA.U UP0, `(.L_x_135) ;  /* 0xffffff9900747547 */ /* 0x000fee000b83ffff */
[----:B------:R-:W-:Y:S05]  /*b950*/  EXIT ;  /* 0x000000000000794d */ /* 0x000fea0003800000 */
.L_x_24:
[----:B--2---:R2:W3:Y:S02]  /*b960*/  SYNCS.PHASECHK.TRANS64.TRYWAIT P0, [R0+URZ+0x110], R3 ;  /* 0x00011003000075a7 */ /* 0x0044e400080011ff */
[----:B---3--:R-:W-:Y:S05]  /*b970*/  @!P0 NANOSLEEP.SYNCS 0x989680 ;  /* 0x009896800000895d */ /* 0x008fea0003900000 */
[----:B------:R-:W3:Y:S02]  /*b980*/  @!P0 SYNCS.PHASECHK.TRANS64 P0, [R0+URZ+0x110], R3 ;  /* 0x00011003000085a7 */ /* 0x000ee400080010ff */
[----:B---3--:R-:W-:Y:S05]  /*b990*/  @!P0 BRA `(.L_x_24) ;  /* 0xfffffffc00f08947 */ /* 0x008fea000383ffff */
[----:B------:R-:W-:Y:S05]  /*b9a0*/  BRA `(.L_x_136) ;  /* 0xffffff6000247947 */ /* 0x000fea000383ffff */
.L_x_27:
[----:B--2---:R-:W-:-:S07]  /*b9b0*/  MOV R0, UR33 ;  /* 0x0000002100007c02 */ /* 0x004fce0008000f00 */
.L_x_137:
[----:B--2---:R2:W3:Y:S02]  /*b9c0*/  SYNCS.PHASECHK.TRANS64.TRYWAIT P0, [R0+URZ+0x38], R3 ;  /* 0x00003803000075a7 */ /* 0x0044e400080011ff */
[----:B---3--:R-:W-:Y:S05]  /*b9d0*/  @!P0 NANOSLEEP.SYNCS 0x989680 ;  /* 0x009896800000895d */ /* 0x008fea0003900000 */
[----:B------:R-:W3:Y:S02]  /*b9e0*/  @!P0 SYNCS.PHASECHK.TRANS64 P0, [R0+URZ+0x38], R3 ;  /* 0x00003803000085a7 */ /* 0x000ee400080010ff */
[----:B---3--:R-:W-:Y:S05]  /*b9f0*/  @!P0 BRA `(.L_x_137) ;  /* 0xfffffffc00f08947 */ /* 0x008fea000383ffff */
[----:B------:R-:W-:Y:S05]  /*ba00*/  BRA `(.L_x_26) ;  /* 0xffffff6000647947 */ /* 0x000fea000383ffff */
.L_x_34:
[----:B-1----:R-:W-:-:S07]  /*ba10*/  MOV R0, UR17 ;  /* 0x0000001100007c02 */ /* 0x002fce0008000f00 */
.L_x_138:
[----:B-1----:R1:W2:Y:S02]  /*ba20*/  SYNCS.PHASECHK.TRANS64.TRYWAIT P0, [R0+URZ+0x38], R3 ;  /* 0x00003803000075a7 */ /* 0x0022a400080011ff */
[----:B--2---:R-:W-:Y:S05]  /*ba30*/  @!P0 NANOSLEEP.SYNCS 0x989680 ;  /* 0x009896800000895d */ /* 0x004fea0003900000 */
[----:B------:R-:W2:Y:S02]  /*ba40*/  @!P0 SYNCS.PHASECHK.TRANS64 P0, [R0+URZ+0x38], R3 ;  /* 0x00003803000085a7 */ /* 0x000ea400080010ff */
[----:B--2---:R-:W-:Y:S05]  /*ba50*/  @!P0 BRA `(.L_x_138) ;  /* 0xfffffffc00f08947 */ /* 0x004fea000383ffff */
[----:B------:R-:W-:Y:S05]  /*ba60*/  BRA `(.L_x_33) ;  /* 0xffffff6400207947 */ /* 0x000fea000383ffff */
.L_x_39:
[----:B-1----:R1:W2:Y:S02]  /*ba70*/  SYNCS.PHASECHK.TRANS64.TRYWAIT P0, [R3+URZ+0xc0], R0 ;  /* 0x0000c000030075a7 */ /* 0x0022a400080011ff */
[----:B--2---:R-:W-:Y:S05]  /*ba80*/  @!P0 NANOSLEEP.SYNCS 0x989680 ;  /* 0x009896800000895d */ /* 0x004fea0003900000 */
[----:B------:R-:W2:Y:S02]  /*ba90*/  @!P0 SYNCS.PHASECHK.TRANS64 P0, [R3+URZ+0xc0], R0 ;  /* 0x0000c000030085a7 */ /* 0x000ea400080010ff */
[----:B--2---:R-:W-:Y:S05]  /*baa0*/  @!P0 BRA `(.L_x_39) ;  /* 0xfffffffc00f08947 */ /* 0x004fea000383ffff */
[----:B------:R-:W-:Y:S05]  /*bab0*/  BRA `(.L_x_139) ;  /* 0xffffff6400c07947 */ /* 0x000fea000383ffff */
.L_x_43:
[----:B-1----:R-:W-:-:S07]  /*bac0*/  MOV R0, UR4 ;  /* 0x0000000400007c02 */ /* 0x002fce0008000f00 */
.L_x_140:
[----:B-1----:R1:W2:Y:S02]  /*bad0*/  SYNCS.PHASECHK.TRANS64.TRYWAIT P0, [R0+URZ], R3 ;  /* 0x00000003000075a7 */ /* 0x0022a400080011ff */
[----:B--2---:R-:W-:Y:S05]  /*bae0*/  @!P0 NANOSLEEP.SYNCS 0x989680 ;  /* 0x009896800000895d */ /* 0x004fea0003900000 */
[----:B------:R-:W2:Y:S02]  /*baf0*/  @!P0 SYNCS.PHASECHK.TRANS64 P0, [R0+URZ], R3 ;  /* 0x00000003000085a7 */ /* 0x000ea400080010ff */
[----:B--2---:R-:W-:Y:S05]  /*bb00*/  @!P0 BRA `(.L_x_140) ;  /* 0xfffffffc00f08947 */ /* 0x004fea000383ffff */
[----:B------:R-:W-:Y:S05]  /*bb10*/  BRA `(.L_x_141) ;  /* 0xffffff6c00687947 */ /* 0x000fea000383ffff */
.L_x_44:
[----:B------:R-:W-:-:S07]  /*bb20*/  MOV R0, UR5 ;  /* 0x0000000500007c02 */ /* 0x000fce0008000f00 */
.L_x_142:
[----:B-1----:R1:W2:Y:S02]  /*bb30*/  SYNCS.PHASECHK.TRANS64.TRYWAIT P0, [R0+URZ], R3 ;  /* 0x00000003000075a7 */ /* 0x0022a400080011ff */
[----:B--2---:R-:W-:Y:S05]  /*bb40*/  @!P0 NANOSLEEP.SYNCS 0x989680 ;  /* 0x009896800000895d */ /* 0x004fea0003900000 */
[----:B------:R-:W2:Y:S02]  /*bb50*/  @!P0 SYNCS.PHASECHK.TRANS64 P0, [R0+URZ], R3 ;  /* 0x00000003000085a7 */ /* 0x000ea400080010ff */
[----:B--2---:R-:W-:Y:S05]  /*bb60*/  @!P0 BRA `(.L_x_142) ;  /* 0xfffffffc00f08947 */ /* 0x004fea000383ffff */
[----:B------:R-:W-:Y:S05]  /*bb70*/  BRA `(.L_x_143) ;  /* 0xffffff6c00747947 */ /* 0x000fea000383ffff */
.L_x_45:
[----:B------:R-:W-:-:S07]  /*bb80*/  MOV R0, UR5 ;  /* 0x0000000500007c02 */ /* 0x000fce0008000f00 */
.L_x_144:
[----:B-1----:R1:W2:Y:S02]  /*bb90*/  SYNCS.PHASECHK.TRANS64.TRYWAIT P0, [R0+URZ], R3 ;  /* 0x00000003000075a7 */ /* 0x0022a400080011ff */
[----:B--2---:R-:W-:Y:S05]  /*bba0*/  @!P0 NANOSLEEP.SYNCS 0x989680 ;  /* 0x009896800000895d */ /* 0x004fea0003900000 */
[----:B------:R-:W2:Y:S02]  /*bbb0*/  @!P0 SYNCS.PHASECHK.TRANS64 P0, [R0+URZ], R3 ;  /* 0x00000003000085a7 */ /* 0x000ea400080010ff */
[----:B--2---:R-:W-:Y:S05]  /*bbc0*/  @!P0 BRA `(.L_x_144) ;  /* 0xfffffffc00f08947 */ /* 0x004fea000383ffff */
[----:B------:R-:W-:Y:S05]  /*bbd0*/  BRA `(.L_x_145) ;  /* 0xffffff6c00807947 */ /* 0x000fea000383ffff */
.L_x_46:
[----:B------:R-:W-:-:S07]  /*bbe0*/  MOV R0, UR5 ;  /* 0x0000000500007c02 */ /* 0x000fce0008000f00 */
.L_x_146:
[----:B-1----:R1:W2:Y:S02]  /*bbf0*/  SYNCS.PHASECHK.TRANS64.TRYWAIT P0, [R0+URZ], R3 ;  /* 0x00000003000075a7 */ /* 0x0022a400080011ff */
[----:B--2---:R-:W-:Y:S05]  /*bc00*/  @!P0 NANOSLEEP.SYNCS 0x989680 ;  /* 0x009896800000895d */ /* 0x004fea0003900000 */
[----:B------:R-:W2:Y:S02]  /*bc10*/  @!P0 SYNCS.PHASECHK.TRANS64 P0, [R0+URZ], R3 ;  /* 0x00000003000085a7 */ /* 0x000ea400080010ff */
[----:B--2---:R-:W-:Y:S05]  /*bc20*/  @!P0 BRA `(.L_x_146) ;  /* 0xfffffffc00f08947 */ /* 0x004fea000383ffff */
[----:B------:R-:W-:Y:S05]  /*bc30*/  BRA `(.L_x_147) ;  /* 0xffffff6c008c7947 */ /* 0x000fea000383ffff */
.L_x_47:
[----:B------:R-:W-:-:S07]  /*bc40*/  MOV R0, UR5 ;  /* 0x0000000500007c02 */ /* 0x000fce0008000f00 */
.L_x_148:
[----:B-1----:R1:W2:Y:S02]  /*bc50*/  SYNCS.PHASECHK.TRANS64.TRYWAIT P0, [R0+URZ], R3 ;  /* 0x00000003000075a7 */ /* 0x0022a400080011ff */
[----:B--2---:R-:W-:Y:S05]  /*bc60*/  @!P0 NANOSLEEP.SYNCS 0x989680 ;  /* 0x009896800000895d */ /* 0x004fea0003900000 */
[----:B------:R-:W2:Y:S02]  /*bc70*/  @!P0 SYNCS.PHASECHK.TRANS64 P0, [R0+URZ], R3 ;  /* 0x00000003000085a7 */ /* 0x000ea400080010ff */
[----:B--2---:R-:W-:Y:S05]  /*bc80*/  @!P0 BRA `(.L_x_148) ;  /* 0xfffffffc00f08947 */ /* 0x004fea000383ffff */
[----:B------:R-:W-:Y:S05]  /*bc90*/  BRA `(.L_x_149) ;  /* 0xffffff6c00987947 */ /* 0x000fea000383ffff */
.L_x_48:
[----:B------:R-:W-:-:S07]  /*bca0*/  MOV R0, UR5 ;  /* 0x0000000500007c02 */ /* 0x000fce0008000f00 */
.L_x_150:
[----:B-1----:R1:W2:Y:S02]  /*bcb0*/  SYNCS.PHASECHK.TRANS64.TRYWAIT P0, [R0+URZ], R3 ;  /* 0x00000003000075a7 */ /* 0x0022a400080011ff */
[----:B--2---:R-:W-:Y:S05]  /*bcc0*/  @!P0 NANOSLEEP.SYNCS 0x989680 ;  /* 0x009896800000895d */ /* 0x004fea0003900000 */
[----:B------:R-:W2:Y:S02]  /*bcd0*/  @!P0 SYNCS.PHASECHK.TRANS64 P0, [R0+URZ], R3 ;  /* 0x00000003000085a7 */ /* 0x000ea400080010ff */
[----:B--2---:R-:W-:Y:S05]  /*bce0*/  @!P0 BRA `(.L_x_150) ;  /* 0xfffffffc00f08947 */ /* 0x004fea000383ffff */
[----:B------:R-:W-:Y:S05]  /*bcf0*/  BRA `(.L_x_151) ;  /* 0xffffff6c00a47947 */ /* 0x000fea000383ffff */
.L_x_51:
[----:B-1----:R1:W2:Y:S02]  /*bd00*/  SYNCS.PHASECHK.TRANS64.TRYWAIT P0, [R2+URZ+0x100], R5 ;  /* 0x00010005020075a7 */ /* 0x0022a400080011ff */
[----:B--2---:R-:W-:Y:S05]  /*bd10*/  @!P0 NANOSLEEP.SYNCS 0x989680 ;  /* 0x009896800000895d */ /* 0x004fea0003900000 */
[----:B------:R-:W2:Y:S02]  /*bd20*/  @!P0 SYNCS.PHASECHK.TRANS64 P0, [R2+URZ+0x100], R5 ;  /* 0x00010005020085a7 */ /* 0x000ea400080010ff */
[----:B--2---:R-:W-:Y:S05]  /*bd30*/  @!P0 BRA `(.L_x_51) ;  /* 0xfffffffc00f08947 */ /* 0x004fea000383ffff */
[----:B------:R-:W-:Y:S05]  /*bd40*/  BRA `(.L_x_152) ;  /* 0xffffff7000087947 */ /* 0x000fea000383ffff */
.L_x_52:
[----:B------:R-:W-:-:S07]  /*bd50*/  MOV R2, UR4 ;  /* 0x0000000400027c02 */ /* 0x000fce0008000f00 */
.L_x_153:
[----:B-1----:R1:W2:Y:S02]  /*bd60*/  SYNCS.PHASECHK.TRANS64.TRYWAIT P0, [R2+URZ+0xd0], R5 ;  /* 0x0000d005020075a7 */ /* 0x0022a400080011ff */
[----:B--2---:R-:W-:Y:S05]  /*bd70*/  @!P0 NANOSLEEP.SYNCS 0x989680 ;  /* 0x009896800000895d */ /* 0x004fea0003900000 */
[----:B------:R-:W2:Y:S02]  /*bd80*/  @!P0 SYNCS.PHASECHK.TRANS64 P0, [R2+URZ+0xd0], R5 ;  /* 0x0000d005020085a7 */ /* 0x000ea400080010ff */
[----:B--2---:R-:W-:Y:S05]  /*bd90*/  @!P0 BRA `(.L_x_153) ;  /* 0xfffffffc00f08947 */ /* 0x004fea000383ffff */
[----:B------:R-:W-:Y:S05]  /*bda0*/  BRA `(.L_x_154) ;  /* 0xffffff7000187947 */ /* 0x000fea000383ffff */
.L_x_53:
[----:B-1----:R1:W2:Y:S02]  /*bdb0*/  SYNCS.PHASECHK.TRANS64.TRYWAIT P1, [R2+URZ+0xc0], R5 ;  /* 0x0000c005020075a7 */ /* 0x0022a400080211ff */
[----:B--2---:R-:W-:Y:S05]  /*bdc0*/  @!P1 NANOSLEEP.SYNCS 0x989680 ;  /* 0x009896800000995d */ /* 0x004fea0003900000 */
[----:B------:R-:W2:Y:S02]  /*bdd0*/  @!P1 SYNCS.PHASECHK.TRANS64 P1, [R2+URZ+0xc0], R5 ;  /* 0x0000c005020095a7 */ /* 0x000ea400080210ff */
[----:B--2---:R-:W-:Y:S05]  /*bde0*/  @!P1 BRA `(.L_x_53) ;  /* 0xfffffffc00f09947 */ /* 0x004fea000383ffff */
[----:B------:R-:W-:Y:S05]  /*bdf0*/  BRA `(.L_x_155) ;  /* 0xffffff7000487947 */ /* 0x000fea000383ffff */
.L_x_56:
[----:B------:R-:W-:-:S07]  /*be00*/  MOV R0, UR4 ;  /* 0x0000000400007c02 */ /* 0x000fce0008000f00 */
.L_x_156:
[----:B-1----:R1:W2:Y:S02]  /*be10*/  SYNCS.PHASECHK.TRANS64.TRYWAIT P0, [R0+URZ+0xd0], R3 ;  /* 0x0000d003000075a7 */ /* 0x0022a400080011ff */
[----:B--2---:R-:W-:Y:S05]  /*be20*/  @!P0 NANOSLEEP.SYNCS 0x989680 ;  /* 0x009896800000895d */ /* 0x004fea0003900000 */
[----:B------:R-:W2:Y:S02]  /*be30*/  @!P0 SYNCS.PHASECHK.TRANS64 P0, [R0+URZ+0xd0], R3 ;  /* 0x0000d003000085a7 */ /* 0x000ea400080010ff */
[----:B--2---:R-:W-:Y:S05]  /*be40*/  @!P0 BRA `(.L_x_156) ;  /* 0xfffffffc00f08947 */ /* 0x004fea000383ffff */
[----:B------:R-:W-:Y:S05]  /*be50*/  BRA `(.L_x_55) ;  /* 0xffffff70009c7947 */ /* 0x000fea000383ffff */
.L_x_63:
[----:B-1----:R1:W2:Y:S02]  /*be60*/  SYNCS.PHASECHK.TRANS64.TRYWAIT P1, [R0+URZ+0xc0], R5 ;  /* 0x0000c005000075a7 */ /* 0x0022a400080211ff */
[----:B--2---:R-:W-:Y:S05]  /*be70*/  @!P1 NANOSLEEP.SYNCS 0x989680 ;  /* 0x009896800000995d */ /* 0x004fea0003900000 */
[----:B------:R-:W2:Y:S02]  /*be80*/  @!P1 SYNCS.PHASECHK.TRANS64 P1, [R0+URZ+0xc0], R5 ;  /* 0x0000c005000095a7 */ /* 0x000ea400080210ff */
[----:B--2---:R-:W-:Y:S05]  /*be90*/  @!P1 BRA `(.L_x_63) ;  /* 0xfffffffc00f09947 */ /* 0x004fea000383ffff */
[----:B------:R-:W-:Y:S05]  /*bea0*/  BRA `(.L_x_157) ;  /* 0xffffff7800047947 */ /* 0x000fea000383ffff */
.L_x_64:
[----:B------:R-:W-:-:S07]  /*beb0*/  MOV R3, UR22 ;  /* 0x0000001600037c02 */ /* 0x000fce0008000f00 */
.L_x_158:
[----:B-1----:R1:W2:Y:S02]  /*bec0*/  SYNCS.PHASECHK.TRANS64.TRYWAIT P0, [R3+URZ+0xf0], R0 ;  /* 0x0000f000030075a7 */ /* 0x0022a400080011ff */
[----:B--2---:R-:W-:Y:S05]  /*bed0*/  @!P0 NANOSLEEP.SYNCS 0x989680 ;  /* 0x009896800000895d */ /* 0x004fea0003900000 */
[----:B------:R-:W2:Y:S02]  /*bee0*/  @!P0 SYNCS.PHASECHK.TRANS64 P0, [R3+URZ+0xf0], R0 ;  /* 0x0000f000030085a7 */ /* 0x000ea400080010ff */
[----:B--2---:R-:W-:Y:S05]  /*bef0*/  @!P0 BRA `(.L_x_158) ;  /* 0xfffffffc00f08947 */ /* 0x004fea000383ffff */
[----:B------:R-:W-:Y:S05]  /*bf00*/  BRA `(.L_x_159) ;  /* 0xffffff78003c7947 */ /* 0x000fea000383ffff */
.L_x_67:
[----:B------:R-:W-:Y:S07]  /*bf10*/  MOV R0, UR5 ;  /* 0x0000000500007c02 */ /* 0x000fee0008000f00 */
.L_x_160:
[----:B-1----:R1:W2:Y:S02]  /*bf20*/  SYNCS.PHASECHK.TRANS64.TRYWAIT P0, [R0+URZ], R3 ;  /* 0x00000003000075a7 */ /* 0x0022a400080011ff */
[----:B--2---:R-:W-:Y:S05]  /*bf30*/  @!P0 NANOSLEEP.SYNCS 0x989680 ;  /* 0x009896800000895d */ /* 0x004fea0003900000 */
[----:B------:R-:W2:Y:S02]  /*bf40*/  @!P0 SYNCS.PHASECHK.TRANS64 P0, [R0+URZ], R3 ;  /* 0x00000003000085a7 */ /* 0x000ea400080010ff */
[----:B--2---:R-:W-:Y:S05]  /*bf50*/  @!P0 BRA `(.L_x_160) ;  /* 0xfffffffc00f08947 */ /* 0x004fea000383ffff */
[----:B------:R-:W-:Y:S05]  /*bf60*/  BRA `(.L_x_66) ;  /* 0xffffff7800587947 */ /* 0x000fea000383ffff */
.L_x_70:
[----:B------:R-:W-:-:S07]  /*bf70*/  MOV R0, UR4 ;  /* 0x0000000400007c02 */ /* 0x000fce0008000f00 */
.L_x_161:
[----:B--2---:R2:W4:Y:S02]  /*bf80*/  SYNCS.PHASECHK.TRANS64.TRYWAIT P0, [R0+URZ], R3 ;  /* 0x00000003000075a7 */ /* 0x00452400080011ff */
[----:B----4-:R-:W-:Y:S05]  /*bf90*/  @!P0 NANOSLEEP.SYNCS 0x989680 ;  /* 0x009896800000895d */ /* 0x010fea0003900000 */
[----:B------:R-:W4:Y:S02]  /*bfa0*/  @!P0 SYNCS.PHASECHK.TRANS64 P0, [R0+URZ], R3 ;  /* 0x00000003000085a7 */ /* 0x000f2400080010ff */
[----:B----4-:R-:W-:Y:S05]  /*bfb0*/  @!P0 BRA `(.L_x_161) ;  /* 0xfffffffc00f08947 */ /* 0x010fea000383ffff */
[----:B------:R-:W-:Y:S05]  /*bfc0*/  BRA `(.L_x_162) ;  /* 0xffffff7c000c7947 */ /* 0x000fea000383ffff */
.L_x_71:
[----:B------:R-:W-:-:S07]  /*bfd0*/  MOV R0, UR4 ;  /* 0x0000000400007c02 */ /* 0x000fce0008000f00 */
.L_x_163:
[----:B-1----:R1:W2:Y:S02]  /*bfe0*/  SYNCS.PHASECHK.TRANS64.TRYWAIT P0, [R0+URZ], R3 ;  /* 0x00000003000075a7 */ /* 0x0022a400080011ff */
[----:B--2---:R-:W-:Y:S05]  /*bff0*/  @!P0 NANOSLEEP.SYNCS 0x989680 ;  /* 0x009896800000895d */ /* 0x004fea0003900000 */
[----:B------:R-:W2:Y:S02]  /*c000*/  @!P0 SYNCS.PHASECHK.TRANS64 P0, [R0+URZ], R3 ;  /* 0x00000003000085a7 */ /* 0x000ea400080010ff */
[----:B--2---:R-:W-:Y:S05]  /*c010*/  @!P0 BRA `(.L_x_163) ;  /* 0xfffffffc00f08947 */ /* 0x004fea000383ffff */
[----:B------:R-:W-:Y:S05]  /*c020*/  BRA `(.L_x_164) ;  /* 0xffffff7c00187947 */ /* 0x000fea000383ffff */
.L_x_76:
[----:B--2---:R2:W3:Y:S02]  /*c030*/  SYNCS.PHASECHK.TRANS64.TRYWAIT P0, [R12+URZ+0xc0], R9 ;  /* 0x0000c0090c0075a7 */ /* 0x0044e400080011ff */
[----:B---3--:R-:W-:Y:S05]  /*c040*/  @!P0 NANOSLEEP.SYNCS 0x989680 ;  /* 0x009896800000895d */ /* 0x008fea0003900000 */
[----:B------:R-:W3:Y:S02]  /*c050*/  @!P0 SYNCS.PHASECHK.TRANS64 P0, [R12+URZ+0xc0], R9 ;  /* 0x0000c0090c0085a7 */ /* 0x000ee400080010ff */
[----:B---3--:R-:W-:Y:S05]  /*c060*/  @!P0 BRA `(.L_x_76) ;  /* 0xfffffffc00f08947 */ /* 0x008fea000383ffff */
[----:B------:R-:W-:Y:S05]  /*c070*/  BRA `(.L_x_165) ;  /* 0xffffff8000487947 */ /* 0x000fea000383ffff */
.L_x_79:
[----:B------:R-:W-:Y:S07]  /*c080*/  MOV R0, UR21 ;  /* 0x0000001500007c02 */ /* 0x000fee0008000f00 */
.L_x_166:
[----:B--2---:R2:W3:Y:S02]  /*c090*/  SYNCS.PHASECHK.TRANS64.TRYWAIT P2, [R0+URZ+0xb8], R11 ;  /* 0x0000b80b000075a7 */ /* 0x0044e400080411ff */
[----:B---3--:R-:W-:Y:S05]  /*c0a0*/  @!P2 NANOSLEEP.SYNCS 0x989680 ;  /* 0x009896800000a95d */ /* 0x008fea0003900000 */
[----:B------:R-:W3:Y:S02]  /*c0b0*/  @!P2 SYNCS.PHASECHK.TRANS64 P2, [R0+URZ+0xb8], R11 ;  /* 0x0000b80b0000a5a7 */ /* 0x000ee400080410ff */
[----:B---3--:R-:W-:Y:S05]  /*c0c0*/  @!P2 BRA `(.L_x_166) ;  /* 0xfffffffc00f0a947 */ /* 0x008fea000383ffff */
[----:B------:R-:W-:Y:S05]  /*c0d0*/  BRA `(.L_x_78) ;  /* 0xffffff8400b07947 */ /* 0x000fea000383ffff */
.L_x_82:
[----:B--2---:R-:W-:Y:S07]  /*c0e0*/  MOV R0, UR21 ;  /* 0x0000001500007c02 */ /* 0x004fee0008000f00 */
.L_x_167:
[----:B--2---:R2:W3:Y:S02]  /*c0f0*/  SYNCS.PHASECHK.TRANS64.TRYWAIT P0, [R0+URZ+0x90], R9 ;  /* 0x00009009000075a7 */ /* 0x0044e400080011ff */
[----:B---3--:R-:W-:Y:S05]  /*c100*/  @!P0 NANOSLEEP.SYNCS 0x989680 ;  /* 0x009896800000895d */ /* 0x008fea0003900000 */
[----:B------:R-:W3:Y:S02]  /*c110*/  @!P0 SYNCS.PHASECHK.TRANS64 P0, [R0+URZ+0x90], R9 ;  /* 0x00009009000085a7 */ /* 0x000ee400080010ff */
[----:B---3--:R-:W-:Y:S05]  /*c120*/  @!P0 BRA `(.L_x_167) ;  /* 0xfffffffc00f08947 */ /* 0x008fea000383ffff */
[----:B------:R-:W-:Y:S05]  /*c130*/  BRA `(.L_x_168) ;  /* 0xffffff88000c7947 */ /* 0x000fea000383ffff */
.L_x_83:
[----:B------:R-:W-:Y:S07]  /*c140*/  MOV R0, UR21 ;  /* 0x0000001500007c02 */ /* 0x000fee0008000f00 */
.L_x_169:
[----:B--2---:R2:W3:Y:S02]  /*c150*/  SYNCS.PHASECHK.TRANS64.TRYWAIT P0, [R0+URZ+0x98], R9 ;  /* 0x00009809000075a7 */ /* 0x0044e400080011ff */
[----:B---3--:R-:W-:Y:S05]  /*c160*/  @!P0 NANOSLEEP.SYNCS 0x989680 ;  /* 0x009896800000895d */ /* 0x008fea0003900000 */
[----:B------:R-:W3:Y:S02]  /*c170*/  @!P0 SYNCS.PHASECHK.TRANS64 P0, [R0+URZ+0x98], R9 ;  /* 0x00009809000085a7 */ /* 0x000ee400080010ff */
[----:B---3--:R-:W-:Y:S05]  /*c180*/  @!P0 BRA `(.L_x_169) ;  /* 0xfffffffc00f08947 */ /* 0x008fea000383ffff */
[----:B------:R-:W-:Y:S05]  /*c190*/  BRA `(.L_x_170) ;  /* 0xffffff8800447947 */ /* 0x000fea000383ffff */
.L_x_84:
[----:B------:R-:W-:Y:S07]  /*c1a0*/  MOV R0, UR21 ;  /* 0x0000001500007c02 */ /* 0x000fee0008000f00 */
.L_x_171:
[----:B--2---:R2:W3:Y:S02]  /*c1b0*/  SYNCS.PHASECHK.TRANS64.TRYWAIT P0, [R0+URZ+0xa0], R9 ;  /* 0x0000a009000075a7 */ /* 0x0044e400080011ff */
[----:B---3--:R-:W-:Y:S05]  /*c1c0*/  @!P0 NANOSLEEP.SYNCS 0x989680 ;  /* 0x009896800000895d */ /* 0x008fea0003900000 */
[----:B------:R-:W3:Y:S02]  /*c1d0*/  @!P0 SYNCS.PHASECHK.TRANS64 P0, [R0+URZ+0xa0], R9 ;  /* 0x0000a009000085a7 */ /* 0x000ee400080010ff */
[----:B---3--:R-:W-:Y:S05]  /*c1e0*/  @!P0 BRA `(.L_x_171) ;  /* 0xfffffffc00f08947 */ /* 0x008fea000383ffff */
[----:B------:R-:W-:Y:S05]  /*c1f0*/  BRA `(.L_x_172) ;  /* 0xffffff8800887947 */ /* 0x000fea000383ffff */
.L_x_85:
[----:B------:R-:W-:Y:S07]  /*c200*/  MOV R0, UR21 ;  /* 0x0000001500007c02 */ /* 0x000fee0008000f00 */
.L_x_173:
[----:B--2---:R2:W3:Y:S02]  /*c210*/  SYNCS.PHASECHK.TRANS64.TRYWAIT P0, [R0+URZ+0xa8], R9 ;  /* 0x0000a809000075a7 */ /* 0x0044e400080011ff */
[----:B---3--:R-:W-:Y:S05]  /*c220*/  @!P0 NANOSLEEP.SYNCS 0x989680 ;  /* 0x009896800000895d */ /* 0x008fea0003900000 */
[----:B------:R-:W3:Y:S02]  /*c230*/  @!P0 SYNCS.PHASECHK.TRANS64 P0, [R0+URZ+0xa8], R9 ;  /* 0x0000a809000085a7 */ /* 0x000ee400080010ff */
[----:B---3--:R-:W-:Y:S05]  /*c240*/  @!P0 BRA `(.L_x_173) ;  /* 0xfffffffc00f08947 */ /* 0x008fea000383ffff */
[----:B------:R-:W-:Y:S05]  /*c250*/  BRA `(.L_x_174) ;  /* 0xffffff8800c87947 */ /* 0x000fea000383ffff */
.L_x_87:
[----:B------:R-:W-:-:S07]  /*c260*/  MOV R0, UR21 ;  /* 0x0000001500007c02 */ /* 0x000fce0008000f00 */
.L_x_175:
[----:B---3--:R3:W4:Y:S02]  /*c270*/  SYNCS.PHASECHK.TRANS64.TRYWAIT P0, [R0+URZ+0x90], R3 ;  /* 0x00009003000075a7 */ /* 0x00872400080011ff */
[----:B----4-:R-:W-:Y:S05]  /*c280*/  @!P0 NANOSLEEP.SYNCS 0x989680 ;  /* 0x009896800000895d */ /* 0x010fea0003900000 */
[----:B------:R-:W4:Y:S02]  /*c290*/  @!P0 SYNCS.PHASECHK.TRANS64 P0, [R0+URZ+0x90], R3 ;  /* 0x00009003000085a7 */ /* 0x000f2400080010ff */
[----:B----4-:R-:W-:Y:S05]  /*c2a0*/  @!P0 BRA `(.L_x_175) ;  /* 0xfffffffc00f08947 */ /* 0x010fea000383ffff */
[----:B------:R-:W-:Y:S05]  /*c2b0*/  BRA `(.L_x_176) ;  /* 0xffffff8c003c7947 */ /* 0x000fea000383ffff */
.L_x_88:
[----:B---3--:R-:W-:-:S07]  /*c2c0*/  MOV R0, UR21 ;  /* 0x0000001500007c02 */ /* 0x008fce0008000f00 */
.L_x_177:
[----:B---3--:R3:W4:Y:S02]  /*c2d0*/  SYNCS.PHASECHK.TRANS64.TRYWAIT P0, [R0+URZ+0x98], R3 ;  /* 0x00009803000075a7 */ /* 0x00872400080011ff */
[----:B----4-:R-:W-:Y:S05]  /*c2e0*/  @!P0 NANOSLEEP.SYNCS 0x989680 ;  /* 0x009896800000895d */ /* 0x010fea0003900000 */
[----:B------:R-:W4:Y:S02]  /*c2f0*/  @!P0 SYNCS.PHASECHK.TRANS64 P0, [R0+URZ+0x98], R3 ;  /* 0x00009803000085a7 */ /* 0x000f2400080010ff */
[----:B----4-:R-:W-:Y:S05]  /*c300*/  @!P0 BRA `(.L_x_177) ;  /* 0xfffffffc00f08947 */ /* 0x010fea000383ffff */
[----:B------:R-:W-:Y:S05]  /*c310*/  BRA `(.L_x_178) ;  /* 0xffffff8c002c7947 */ /* 0x000fea000383ffff */
.L_x_89:
[----:B---3--:R-:W-:-:S07]  /*c320*/  MOV R0, UR21 ;  /* 0x0000001500007c02 */ /* 0x008fce0008000f00 */
.L_x_179:
[----:B---3--:R3:W4:Y:S02]  /*c330*/  SYNCS.PHASECHK.TRANS64.TRYWAIT P0, [R0+URZ+0xa0], R3 ;  /* 0x0000a003000075a7 */ /* 0x00872400080011ff */
[----:B----4-:R-:W-:Y:S05]  /*c340*/  @!P0 NANOSLEEP.SYNCS 0x989680 ;  /* 0x009896800000895d */ /* 0x010fea0003900000 */
[----:B------:R-:W4:Y:S02]  /*c350*/  @!P0 SYNCS.PHASECHK.TRANS64 P0, [R0+URZ+0xa0], R3 ;  /* 0x0000a003000085a7 */ /* 0x000f2400080010ff */
[----:B----4-:R-:W-:Y:S05]  /*c360*/  @!P0 BRA `(.L_x_179) ;  /* 0xfffffffc00f08947 */ /* 0x010fea000383ffff */
[----:B------:R-:W-:Y:S05]  /*c370*/  BRA `(.L_x_180) ;  /* 0xffffff8c001c7947 */ /* 0x000fea000383ffff */
.L_x_91:
[----:B-1----:R1:W2:Y:S02]  /*c380*/  SYNCS.PHASECHK.TRANS64.TRYWAIT P0, [R3+URZ+0xc0], R0 ;  /* 0x0000c000030075a7 */ /* 0x0022a400080011ff */
[----:B--2---:R-:W-:Y:S05]  /*c390*/  @!P0 NANOSLEEP.SYNCS 0x989680 ;  /* 0x009896800000895d */ /* 0x004fea0003900000 */
[----:B------:R-:W2:Y:S02]  /*c3a0*/  @!P0 SYNCS.PHASECHK.TRANS64 P0, [R3+URZ+0xc0], R0 ;  /* 0x0000c000030085a7 */ /* 0x000ea400080010ff */
[----:B--2---:R-:W-:Y:S05]  /*c3b0*/  @!P0 BRA `(.L_x_91) ;  /* 0xfffffffc00f08947 */ /* 0x004fea000383ffff */
[----:B------:R-:W-:Y:S05]  /*c3c0*/  BRA `(.L_x_181) ;  /* 0xffffff8c00e87947 */ /* 0x000fea000383ffff */
.L_x_102:
[----:B--2---:R2:W1:Y:S02]  /*c3d0*/  SYNCS.PHASECHK.TRANS64.TRYWAIT P1, [R3+URZ+0x70], R2 ;  /* 0x00007002030075a7 */ /* 0x00446400080211ff */
[----:B-1----:R-:W-:Y:S05]  /*c3e0*/  @!P1 NANOSLEEP.SYNCS 0x989680 ;  /* 0x009896800000995d */ /* 0x002fea0003900000 */
[----:B------:R-:W1:Y:S02]  /*c3f0*/  @!P1 SYNCS.PHASECHK.TRANS64 P1, [R3+URZ+0x70], R2 ;  /* 0x00007002030095a7 */ /* 0x000e6400080210ff */
[----:B-1----:R-:W-:Y:S05]  /*c400*/  @!P1 BRA `(.L_x_102) ;  /* 0xfffffffc00f09947 */ /* 0x002fea000383ffff */
[----:B------:R-:W-:Y:S05]  /*c410*/  BRA `(.L_x_101) ;  /* 0xffffff9c006c7947 */ /* 0x000fea000383ffff */
.L_x_104:
[----:B--2---:R2:W4:Y:S02]  /*c420*/  SYNCS.PHASECHK.TRANS64.TRYWAIT P0, [R177+URZ+0xe0], R4 ;  /* 0x0000e004b10075a7 */ /* 0x00452400080011ff */
[----:B----4-:R-:W-:Y:S05]  /*c430*/  @!P0 NANOSLEEP.SYNCS 0x989680 ;  /* 0x009896800000895d */ /* 0x010fea0003900000 */
[----:B------:R-:W4:Y:S02]  /*c440*/  @!P0 SYNCS.PHASECHK.TRANS64 P0, [R177+URZ+0xe0], R4 ;  /* 0x0000e004b10085a7 */ /* 0x000f2400080010ff */
[----:B----4-:R-:W-:Y:S05]  /*c450*/  @!P0 BRA `(.L_x_104) ;  /* 0xfffffffc00f08947 */ /* 0x010fea000383ffff */
[----:B------:R-:W-:Y:S05]  /*c460*/  BRA `(.L_x_103) ;  /* 0xffffff9c00c47947 */ /* 0x000fea000383ffff */
.L_x_113:
[----:B---3--:R3:W4:Y:S02]  /*c470*/  SYNCS.PHASECHK.TRANS64.TRYWAIT P0, [R190+URZ+0x70], R5 ;  /* 0x00007005be0075a7 */ /* 0x00872400080011ff */
[----:B----4-:R-:W-:Y:S05]  /*c480*/  @!P0 NANOSLEEP.SYNCS 0x989680 ;  /* 0x009896800000895d */ /* 0x010fea0003900000 */
[----:B------:R-:W4:Y:S02]  /*c490*/  @!P0 SYNCS.PHASECHK.TRANS64 P0, [R190+URZ+0x70], R5 ;  /* 0x00007005be0085a7 */ /* 0x000f2400080010ff */
[----:B----4-:R-:W-:Y:S05]  /*c4a0*/  @!P0 BRA `(.L_x_113) ;  /* 0xfffffffc00f08947 */ /* 0x010fea000383ffff */
[----:B------:R-:W-:Y:S05]  /*c4b0*/  BRA `(.L_x_112) ;  /* 0xffffffb000d47947 */ /* 0x000fea000383ffff */
.L_x_122:
[----:B---3--:R3:W4:Y:S02]  /*c4c0*/  SYNCS.PHASECHK.TRANS64.TRYWAIT P0, [R0+URZ+0x70], R7 ;  /* 0x00007007000075a7 */ /* 0x00872400080011ff */
[----:B----4-:R-:W-:Y:S05]  /*c4d0*/  @!P0 NANOSLEEP.SYNCS 0x989680 ;  /* 0x009896800000895d */ /* 0x010fea0003900000 */
[----:B------:R-:W4:Y:S02]  /*c4e0*/  @!P0 SYNCS.PHASECHK.TRANS64 P0, [R0+URZ+0x70], R7 ;  /* 0x00007007000085a7 */ /* 0x000f2400080010ff */
[----:B----4-:R-:W-:Y:S05]  /*c4f0*/  @!P0 BRA `(.L_x_122) ;  /* 0xfffffffc00f08947 */ /* 0x010fea000383ffff */
[----:B------:R-:W-:Y:S05]  /*c500*/  BRA `(.L_x_121) ;  /* 0xffffffc8002c7947 */ /* 0x000fea000383ffff */
.L_x_131:
[----:B---3--:R3:W4:Y:S02]  /*c510*/  SYNCS.PHASECHK.TRANS64.TRYWAIT P0, [R0+URZ+0x70], R5 ;  /* 0x00007005000075a7 */ /* 0x00872400080011ff */
[----:B----4-:R-:W-:Y:S05]  /*c520*/  @!P0 NANOSLEEP.SYNCS 0x989680 ;  /* 0x009896800000895d */ /* 0x010fea0003900000 */
[----:B------:R-:W4:Y:S02]  /*c530*/  @!P0 SYNCS.PHASECHK.TRANS64 P0, [R0+URZ+0x70], R5 ;  /* 0x00007005000085a7 */ /* 0x000f2400080010ff */
[----:B----4-:R-:W-:Y:S05]  /*c540*/  @!P0 BRA `(.L_x_131) ;  /* 0xfffffffc00f08947 */ /* 0x010fea000383ffff */
[----:B------:R-:W-:Y:S05]  /*c550*/  BRA `(.L_x_130) ;  /* 0xffffffdc00907947 */ /* 0x000fea000383ffff */
        .weak           $__internal_0_$__cuda_sm10x_tcgen05_guardrail_trap_col_being_dealloced_not_returned_by_alloc
        .type           $__internal_0_$__cuda_sm10x_tcgen05_guardrail_trap_col_being_dealloced_not_returned_by_alloc,@function
        .size           $__internal_0_$__cuda_sm10x_tcgen05_guardrail_trap_col_being_dealloced_not_returned_by_alloc,($__internal_1_$__cuda_sm10x_tcgen05_guardrail_trap_phase_invalid_during_alloc - $__internal_0_$__cuda_sm10x_tcgen05_guardrail_trap_col_being_dealloced_not_returned_by_alloc)
$__internal_0_$__cuda_sm10x_tcgen05_guardrail_trap_col_being_dealloced_not_returned_by_alloc:
[----:B------:R-:W-:Y:S05]  /*c560*/  BPT.TRAP 0x1 ;  /* 0x000000040000795c */ /* 0x000fea0000300000 */
[----:B------:R-:W-:-:S04]  /*c570*/  HFMA2 R3, -RZ, RZ, 0, 0 ;  /* 0x00000000ff037431 */ /* 0x000fc800000001ff */
[----:B------:R-:W-:Y:S05]  /*c580*/  RET.REL.NODEC R2 `(_ZN7cutlass13device_kernelINS_4gemm6kernel13GemmUniversalIN4cute5tupleIJiiiiEEENS1_10collective13CollectiveMmaINS1_35MainloopSm100TmaUmmaWarpSpecializedILi7ELi2ELi2ENS5_IJNS4_1CILi1EEENSA_ILi8EEESB_EEEEENS5_IJNSA_ILi128EEENSA_ILi256EEENSA_ILi64EEEEEENS_12float_e4m3_tENS5_IJlSB_lEEESJ_SK_NS4_8TiledMMAINS4_8MMA_AtomIJNS4_10MMA_TraitsINS4_19SM100_MMA_F8F6F4_SSEJSJ_SJ_fSF_SG_NS4_17integral_constantINS4_4UMMA5MajorELSR_0EEESS_NSP_INSQ_7ScaleInELST_0EEESU_EEEEEENS4_6LayoutINS5_IJSB_SB_SB_EEENS5_IJNSA_ILi0EEESZ_SZ_EEEEENS5_IJNS4_10UnderscoreES12_S12_EEEEENS4_23SM90_TMA_LOAD_MULTICASTENS4_14ComposedLayoutINS4_7SwizzleILi2ELi4ELi3EEENS4_18smem_ptr_flag_bitsILi8EEENSX_INS5_IJSC_SH_EEENS5_IJSH_SB_EEEEEEEvNS4_8identityENS4_13SM90_TMA_LOADES1E_vS1F_EENS_8epilogue10collective18CollectiveEpilogueINS1I_23Sm100TmaWarpSpecializedILi4ELi2ELi64ELb0ELb0EEEJSI_NS5_IJNSX_ISF_SB_EENSX_ISH_SB_EEEEESJ_SK_SJ_SK_NS1I_6fusion15FusionCallbacksIS1M_NS1Q_17LinearCombinationISJ_fSJ_fLNS_15FloatRoundStyleE2EEESI_S1P_JEEENS4_5SM1004TMEM4LOAD26SM100_TMEM_LOAD_32dp32b64xES1G_S1E_NS4_39AutoVectorizingCopyWithAssumedAlignmentILi128EEENS4_14SM90_TMA_STOREES1E_S21_S21_EEEvvEEEEvNT_6ParamsE) ;  /* 0xffffff38029c7950 */ /* 0x000fea0003c3ffff */
        .weak           $__internal_1_$__cuda_sm10x_tcgen05_guardrail_trap_phase_invalid_during_alloc
        .type           $__internal_1_$__cuda_sm10x_tcgen05_guardrail_trap_phase_invalid_during_alloc,@function
        .size           $__internal_1_$__cuda_sm10x_tcgen05_guardrail_trap_phase_invalid_during_alloc,($__internal_2_$__cuda_sm10x_tcgen05_guardrail_trap_unallocated_columns_being_dealloced - $__internal_1_$__cuda_sm10x_tcgen05_guardrail_trap_phase_invalid_during_alloc)
$__internal_1_$__cuda_sm10x_tcgen05_guardrail_trap_phase_invalid_during_alloc:
[----:B------:R-:W-:Y:S05]  /*c590*/  BPT.TRAP 0x1 ;  /* 0x000000040000795c */ /* 0x000fea0000300000 */
[----:B------:R-:W-:-:S04]  /*c5a0*/  MOV R5, 0x0 ;  /* 0x0000000000057802 */ /* 0x000fc80000000f00 */
[----:B------:R-:W-:Y:S05]  /*c5b0*/  RET.REL.NODEC R4 `(_ZN7cutlass13device_kernelINS_4gemm6kernel13GemmUniversalIN4cute5tupleIJiiiiEEENS1_10collective13CollectiveMmaINS1_35MainloopSm100TmaUmmaWarpSpecializedILi7ELi2ELi2ENS5_IJNS4_1CILi1EEENSA_ILi8EEESB_EEEEENS5_IJNSA_ILi128EEENSA_ILi256EEENSA_ILi64EEEEEENS_12float_e4m3_tENS5_IJlSB_lEEESJ_SK_NS4_8TiledMMAINS4_8MMA_AtomIJNS4_10MMA_TraitsINS4_19SM100_MMA_F8F6F4_SSEJSJ_SJ_fSF_SG_NS4_17integral_constantINS4_4UMMA5MajorELSR_0EEESS_NSP_INSQ_7ScaleInELST_0EEESU_EEEEEENS4_6LayoutINS5_IJSB_SB_SB_EEENS5_IJNSA_ILi0EEESZ_SZ_EEEEENS5_IJNS4_10UnderscoreES12_S12_EEEEENS4_23SM90_TMA_LOAD_MULTICASTENS4_14ComposedLayoutINS4_7SwizzleILi2ELi4ELi3EEENS4_18smem_ptr_flag_bitsILi8EEENSX_INS5_IJSC_SH_EEENS5_IJSH_SB_EEEEEEEvNS4_8identityENS4_13SM90_TMA_LOADES1E_vS1F_EENS_8epilogue10collective18CollectiveEpilogueINS1I_23Sm100TmaWarpSpecializedILi4ELi2ELi64ELb0ELb0EEEJSI_NS5_IJNSX_ISF_SB_EENSX_ISH_SB_EEEEESJ_SK_SJ_SK_NS1I_6fusion15FusionCallbacksIS1M_NS1Q_17LinearCombinationISJ_fSJ_fLNS_15FloatRoundStyleE2EEESI_S1P_JEEENS4_5SM1004TMEM4LOAD26SM100_TMEM_LOAD_32dp32b64xES1G_S1E_NS4_39AutoVectorizingCopyWithAssumedAlignmentILi128EEENS4_14SM90_TMA_STOREES1E_S21_S21_EEEvvEEEEvNT_6ParamsE) ;  /* 0xffffff3804907950 */ /* 0x000fea0003c3ffff */
        .weak           $__internal_2_$__cuda_sm10x_tcgen05_guardrail_trap_unallocated_columns_being_dealloced
        .type           $__internal_2_$__cuda_sm10x_tcgen05_guardrail_trap_unallocated_columns_being_dealloced,@function
        .size           $__internal_2_$__cuda_sm10x_tcgen05_guardrail_trap_unallocated_columns_being_dealloced,(.L_x_183 - $__internal_2_$__cuda_sm10x_tcgen05_guardrail_trap_unallocated_columns_being_dealloced)
$__internal_2_$__cuda_sm10x_tcgen05_guardrail_trap_unallocated_columns_being_dealloced:
[----:B------:R-:W-:Y:S05]  /*c5c0*/  BPT.TRAP 0x1 ;  /* 0x000000040000795c */ /* 0x000fea0000300000 */
[----:B------:R-:W-:-:S04]  /*c5d0*/  HFMA2 R3, -RZ, RZ, 0, 0 ;  /* 0x00000000ff037431 */ /* 0x000fc800000001ff */
[----:B------:R-:W-:Y:S05]  /*c5e0*/  RET.REL.NODEC R2 `(_ZN7cutlass13device_kernelINS_4gemm6kernel13GemmUniversalIN4cute5tupleIJiiiiEEENS1_10collective13CollectiveMmaINS1_35MainloopSm100TmaUmmaWarpSpecializedILi7ELi2ELi2ENS5_IJNS4_1CILi1EEENSA_ILi8EEESB_EEEEENS5_IJNSA_ILi128EEENSA_ILi256EEENSA_ILi64EEEEEENS_12float_e4m3_tENS5_IJlSB_lEEESJ_SK_NS4_8TiledMMAINS4_8MMA_AtomIJNS4_10MMA_TraitsINS4_19SM100_MMA_F8F6F4_SSEJSJ_SJ_fSF_SG_NS4_17integral_constantINS4_4UMMA5MajorELSR_0EEESS_NSP_INSQ_7ScaleInELST_0EEESU_EEEEEENS4_6LayoutINS5_IJSB_SB_SB_EEENS5_IJNSA_ILi0EEESZ_SZ_EEEEENS5_IJNS4_10UnderscoreES12_S12_EEEEENS4_23SM90_TMA_LOAD_MULTICASTENS4_14ComposedLayoutINS4_7SwizzleILi2ELi4ELi3EEENS4_18smem_ptr_flag_bitsILi8EEENSX_INS5_IJSC_SH_EEENS5_IJSH_SB_EEEEEEEvNS4_8identityENS4_13SM90_TMA_LOADES1E_vS1F_EENS_8epilogue10collective18CollectiveEpilogueINS1I_23Sm100TmaWarpSpecializedILi4ELi2ELi64ELb0ELb0EEEJSI_NS5_IJNSX_ISF_SB_EENSX_ISH_SB_EEEEESJ_SK_SJ_SK_NS1I_6fusion15FusionCallbacksIS1M_NS1Q_17LinearCombinationISJ_fSJ_fLNS_15FloatRoundStyleE2EEESI_S1P_JEEENS4_5SM1004TMEM4LOAD26SM100_TMEM_LOAD_32dp32b64xES1G_S1E_NS4_39AutoVectorizingCopyWithAssumedAlignmentILi128EEENS4_14SM90_TMA_STOREES1E_S21_S21_EEEvvEEEEvNT_6ParamsE) ;  /* 0xffffff3802847950 */ /* 0x000fea0003c3ffff */
.L_x_182:
[----:B------:R-:W-:-:S00]  /*c5f0*/  BRA `(.L_x_182) ;  /* 0xfffffffc00fc7947 */ /* 0x000fc0000383ffff */
[----:B------:R-:W-:-:S00]  /*c600*/  NOP ;  /* 0x0000000000007918 */ /* 0x000fc00000000000 */
[----:B------:R-:W-:-:S00]  /*c610*/  NOP ;  /* 0x0000000000007918 */ /* 0x000fc00000000000 */
[----:B------:R-:W-:-:S00]  /*c620*/  NOP ;  /* 0x0000000000007918 */ /* 0x000fc00000000000 */
[----:B------:R-:W-:-:S00]  /*c630*/  NOP ;  /* 0x0000000000007918 */ /* 0x000fc00000000000 */
[----:B------:R-:W-:-:S00]  /*c640*/  NOP ;  /* 0x0000000000007918 */ /* 0x000fc00000000000 */
[----:B------:R-:W-:-:S00]  /*c650*/  NOP ;  /* 0x0000000000007918 */ /* 0x000fc00000000000 */
[----:B------:R-:W-:-:S00]  /*c660*/  NOP ;  /* 0x0000000000007918 */ /* 0x000fc00000000000 */
[----:B------:R-:W-:-:S00]  /*c670*/  NOP ;  /* 0x0000000000007918 */ /* 0x000fc00000000000 */
.L_x_183:


//--------------------- .nv.global.init           --------------------------
	.section	.nv.global.init,"aw",@progbits
.nv.global.init:
	.type		$str$27,@object
	.size		$str$27,($str$28 - $str$27)
$str$27:
        /*0000*/ 	.byte	0x28, 0x61, 0x64, 0x64, 0x72, 0x65, 0x73, 0x73, 0x20, 0x26, 0x20, 0x6d, 0x61, 0x73, 0x6b, 0x29
        /*0010*/ 	.byte	0x20, 0x3d, 0x3d, 0x20, 0x30, 0x00
	.type		$str$28,@object
	.size		$str$28,($str$26 - $str$28)
$str$28:
        /*0016*/ 	.byte	0x2f, 0x74, 0x6d, 0x70, 0x2f, 0x63, 0x75, 0x74, 0x6c, 0x61, 0x73, 0x73, 0x5f, 0x73, 0x77, 0x65
        /*0026*/ 	.byte	0x65, 0x70, 0x5f, 0x73, 0x72, 0x63, 0x2f, 0x69, 0x6e, 0x63, 0x6c, 0x75, 0x64, 0x65, 0x2f, 0x63
        /*0036*/ 	.byte	0x75, 0x74, 0x65, 0x2f, 0x70, 0x6f, 0x69, 0x6e, 0x74, 0x65, 0x72, 0x5f, 0x66, 0x6c, 0x61, 0x67
        /*0046*/ 	.byte	0x67, 0x65, 0x64, 0x2e, 0x68, 0x70, 0x70, 0x00
	.type		$str$26,@object
	.size		$str$26,($str$25 - $str$26)
$str$26:
        /*004e*/ 	.byte	0x2f, 0x74, 0x6d, 0x70, 0x2f, 0x63, 0x75, 0x74, 0x6c, 0x61, 0x73, 0x73, 0x5f, 0x73, 0x77, 0x65
        /*005e*/ 	.byte	0x65, 0x70, 0x5f, 0x73, 0x72, 0x63, 0x2f, 0x69, 0x6e, 0x63, 0x6c, 0x75, 0x64, 0x65, 0x2f, 0x63
        /*006e*/ 	.byte	0x75, 0x74, 0x65, 0x2f, 0x61, 0x74, 0x6f, 0x6d, 0x2f, 0x63, 0x6f, 0x70, 0x79, 0x5f, 0x74, 0x72
        /*007e*/ 	.byte	0x61, 0x69, 0x74, 0x73, 0x5f, 0x73, 0x6d, 0x31, 0x30, 0x30, 0x2e, 0x68, 0x70, 0x70, 0x00
	.type		$str$25,@object
	.size		$str$25,(__unnamed_1 - $str$25)
$str$25:
        /*008d*/ 	.byte	0x28, 0x28, 0x75, 0x69, 0x6e, 0x74, 0x33, 0x32, 0x5f, 0x74, 0x28, 0x74, 0x68, 0x72, 0x65, 0x61
        /*009d*/ 	.byte	0x64, 0x49, 0x64, 0x78, 0x2e, 0x78, 0x29, 0x20, 0x2f, 0x20, 0x33, 0x32, 0x29, 0x20, 0x25, 0x20
        /*00ad*/ 	.byte	0x34, 0x29, 0x20, 0x3d, 0x3d, 0x20, 0x28, 0x28, 0x28, 0x74, 0x6d, 0x65, 0x6d, 0x5f, 0x61, 0x64
        /*00bd*/ 	.byte	0x64, 0x72, 0x20, 0x3e, 0x3e, 0x20, 0x31, 0x36, 0x29, 0x20, 0x2f, 0x20, 0x33, 0x32, 0x29, 0x20
        /*00cd*/ 	.byte	0x25, 0x20, 0x34, 0x29, 0x00
	.type		__unnamed_1,@object
	.size		__unnamed_1,(__unnamed_2 - __unnamed_1)
__unnamed_1:
        /*00d2*/ 	.byte	0x61, 0x75, 0x74, 0x6f, 0x20, 0x63, 0x75, 0x74, 0x65, 0x3a, 0x3a, 0x61, 0x73, 0x5f, 0x70, 0x6f
        /* <DEDUP_REMOVED lines=24> */
        /*0262*/ 	.byte	0x43, 0x3c, 0x38, 0x31, 0x39, 0x32, 0x3e, 0x3e, 0x3e, 0x3e, 0x5d, 0x00
	.type		__unnamed_2,@object
	.size		__unnamed_2,(__unnamed_3 - __unnamed_2)
__unnamed_2:
        /* <DEDUP_REMOVED lines=26> */
	.type		__unnamed_3,@object
	.size		__unnamed_3,(.L_3 - __unnamed_3)
__unnamed_3:
        /* <DEDUP_REMOVED lines=42> */
        /*06aa*/ 	.byte	0x3e, 0x3e, 0x3e, 0x3e, 0x5d, 0x00
.L_3:


//--------------------- .nv.shared._ZN7cutlass13device_kernelINS_4gemm6kernel13GemmUniversalIN4cute5tupleIJiiiiEEENS1_10collective13CollectiveMmaINS1_35MainloopSm100TmaUmmaWarpSpecializedILi7ELi2ELi2ENS5_IJNS4_1CILi1EEENSA_ILi8EEESB_EEEEENS5_IJNSA_ILi128EEENSA_ILi256EEENSA_ILi64EEEEEENS_12float_e4m3_tENS5_IJlSB_lEEESJ_SK_NS4_8TiledMMAINS4_8MMA_AtomIJNS4_10MMA_TraitsINS4_19SM100_MMA_F8F6F4_SSEJSJ_SJ_fSF_SG_NS4_17integral_constantINS4_4UMMA5MajorELSR_0EEESS_NSP_INSQ_7ScaleInELST_0EEESU_EEEEEENS4_6LayoutINS5_IJSB_SB_SB_EEENS5_IJNSA_ILi0EEESZ_SZ_EEEEENS5_IJNS4_10UnderscoreES12_S12_EEEEENS4_23SM90_TMA_LOAD_MULTICASTENS4_14ComposedLayoutINS4_7SwizzleILi2ELi4ELi3EEENS4_18smem_ptr_flag_bitsILi8EEENSX_INS5_IJSC_SH_EEENS5_IJSH_SB_EEEEEEEvNS4_8identityENS4_13SM90_TMA_LOADES1E_vS1F_EENS_8epilogue10collective18CollectiveEpilogueINS1I_23Sm100TmaWarpSpecializedILi4ELi2ELi64ELb0ELb0EEEJSI_NS5_IJNSX_ISF_SB_EENSX_ISH_SB_EEEEESJ_SK_SJ_SK_NS1I_6fusion15FusionCallbacksIS1M_NS1Q_17LinearCombinationISJ_fSJ_fLNS_15FloatRoundStyleE2EEESI_S1P_JEEENS4_5SM1004TMEM4LOAD26SM100_TMEM_LOAD_32dp32b64xES1G_S1E_NS4_39AutoVectorizingCopyWithAssumedAlignmentILi128EEENS4_14SM90_TMA_STOREES1E_S21_S21_EEEvvEEEEvNT_6ParamsE --------------------------
	.section	.nv.shared._ZN7cutlass13device_kernelINS_4gemm6kernel13GemmUniversalIN4cute5tupleIJiiiiEEENS1_10collective13CollectiveMmaINS1_35MainloopSm100TmaUmmaWarpSpecializedILi7ELi2ELi2ENS5_IJNS4_1CILi1EEENSA_ILi8EEESB_EEEEENS5_IJNSA_ILi128EEENSA_ILi256EEENSA_ILi64EEEEEENS_12float_e4m3_tENS5_IJlSB_lEEESJ_SK_NS4_8TiledMMAINS4_8MMA_AtomIJNS4_10MMA_TraitsINS4_19SM100_MMA_F8F6F4_SSEJSJ_SJ_fSF_SG_NS4_17integral_constantINS4_4UMMA5MajorELSR_0EEESS_NSP_INSQ_7ScaleInELST_0EEESU_EEEEEENS4_6LayoutINS5_IJSB_SB_SB_EEENS5_IJNSA_ILi0EEESZ_SZ_EEEEENS5_IJNS4_10UnderscoreES12_S12_EEEEENS4_23SM90_TMA_LOAD_MULTICASTENS4_14ComposedLayoutINS4_7SwizzleILi2ELi4ELi3EEENS4_18smem_ptr_flag_bitsILi8EEENSX_INS5_IJSC_SH_EEENS5_IJSH_SB_EEEEEEEvNS4_8identityENS4_13SM90_TMA_LOADES1E_vS1F_EENS_8epilogue10collective18CollectiveEpilogueINS1I_23Sm100TmaWarpSpecializedILi4ELi2ELi64ELb0ELb0EEEJSI_NS5_IJNSX_ISF_SB_EENSX_ISH_SB_EEEEESJ_SK_SJ_SK_NS1I_6fusion15FusionCallbacksIS1M_NS1Q_17LinearCombinationISJ_fSJ_fLNS_15FloatRoundStyleE2EEESI_S1P_JEEENS4_5SM1004TMEM4LOAD26SM100_TMEM_LOAD_32dp32b64xES1G_S1E_NS4_39AutoVectorizingCopyWithAssumedAlignmentILi128EEENS4_14SM90_TMA_STOREES1E_S21_S21_EEEvvEEEEvNT_6ParamsE,"aw",@nobits
	.sectionflags	@""
	.align	16
	.zero		1024


//--------------------- .nv.shared.reserved.0     --------------------------
	.section	.nv.shared.reserved.0,"aw",@nobits
	.weak		__nv_reservedSMEM_offset_0_alias
	.size		__nv_reservedSMEM_offset_0_alias, 0, 64
	.other		__nv_reservedSMEM_offset_0_alias,@"STO_CUDA_RESERVED_SHARED STV_DEFAULT"
__nv_reservedSMEM_offset_0_alias:
	.zero		0
.nv.shared.reserved.0:
	.zero		64
	.weak		__nv_reservedSMEM_tcgen05_partition
	.type		__nv_reservedSMEM_tcgen05_partition,@object
	.size		__nv_reservedSMEM_tcgen05_partition,(.L_0 - __nv_reservedSMEM_tcgen05_partition)
__nv_reservedSMEM_tcgen05_partition:
	.zero		32
.L_0:


//--------------------- .nv.global                --------------------------
	.section	.nv.global,"aw",@nobits
.nv.global:
	.type		_ZN40_INTERNAL_6e31a394_4_k_cu_e0a8e1c7_314744cute1_E,@object
	.size		_ZN40_INTERNAL_6e31a394_4_k_cu_e0a8e1c7_314744cute1_E,(_ZN40_INTERNAL_6e31a394_4_k_cu_e0a8e1c7_314744cuda3std3__45__cpo6cbeginE - _ZN40_INTERNAL_6e31a394_4_k_cu_e0a8e1c7_314744cute1_E)
_ZN40_INTERNAL_6e31a394_4_k_cu_e0a8e1c7_314744cute1_E:
	.zero		1
	.type		_ZN40_INTERNAL_6e31a394_4_k_cu_e0a8e1c7_314744cuda3std3__45__cpo6cbeginE,@object
	.size		_ZN40_INTERNAL_6e31a394_4_k_cu_e0a8e1c7_314744cuda3std3__45__cpo6cbeginE,(_ZN40_INTERNAL_6e31a394_4_k_cu_e0a8e1c7_314744cuda3std3__48in_placeE - _ZN40_INTERNAL_6e31a394_4_k_cu_e0a8e1c7_314744cuda3std3__45__cpo6cbeginE)
_ZN40_INTERNAL_6e31a394_4_k_cu_e0a8e1c7_314744cuda3std3__45__cpo6cbeginE:
	.zero		1
	.type		_ZN40_INTERNAL_6e31a394_4_k_cu_e0a8e1c7_314744cuda3std3__48in_placeE,@object
	.size		_ZN40_INTERNAL_6e31a394_4_k_cu_e0a8e1c7_314744cuda3std3__48in_placeE,(_ZN40_INTERNAL_6e31a394_4_k_cu_e0a8e1c7_314744cuda3std6ranges3__45__cpo9iter_moveE - _ZN40_INTERNAL_6e31a394_4_k_cu_e0a8e1c7_314744cuda3std3__48in_placeE)
_ZN40_INTERNAL_6e31a394_4_k_cu_e0a8e1c7_314744cuda3std3__48in_placeE:
	.zero		1
	.type		_ZN40_INTERNAL_6e31a394_4_k_cu_e0a8e1c7_314744cuda3std6ranges3__45__cpo9iter_moveE,@object
	.size		_ZN40_INTERNAL_6e31a394_4_k_cu_e0a8e1c7_314744cuda3std6ranges3__45__cpo9iter_moveE,(_ZN40_INTERNAL_6e31a394_4_k_cu_e0a8e1c7_314744cuda3std3__45__cpo5beginE - _ZN40_INTERNAL_6e31a394_4_k_cu_e0a8e1c7_314744cuda3std6ranges3__45__cpo9iter_moveE)
_ZN40_INTERNAL_6e31a394_4_k_cu_e0a8e1c7_314744cuda3std6ranges3__45__cpo9iter_moveE:
	.zero		1
	.type		_ZN40_INTERNAL_6e31a394_4_k_cu_e0a8e1c7_314744cuda3std3__45__cpo5beginE,@object
	.size		_ZN40_INTERNAL_6e31a394_4_k_cu_e0a8e1c7_314744cuda3std3__45__cpo5beginE,(_ZN40_INTERNAL_6e31a394_4_k_cu_e0a8e1c7_314744cuda3std3__442_GLOBAL__N__6e31a394_4_k_cu_e0a8e1c7_314746ignoreE - _ZN40_INTERNAL_6e31a394_4_k_cu_e0a8e1c7_314744cuda3std3__45__cpo5beginE)
_ZN40_INTERNAL_6e31a394_4_k_cu_e0a8e1c7_314744cuda3std3__45__cpo5beginE:
	.zero		1
	.type		_ZN40_INTERNAL_6e31a394_4_k_cu_e0a8e1c7_314744cuda3std3__442_GLOBAL__N__6e31a394_4_k_cu_e0a8e1c7_314746ignoreE,@object
	.size		_ZN40_INTERNAL_6e31a394_4_k_cu_e0a8e1c7_314744cuda3std3__442_GLOBAL__N__6e31a394_4_k_cu_e0a8e1c7_314746ignoreE,(_ZN40_INTERNAL_6e31a394_4_k_cu_e0a8e1c7_314744cute7productE - _ZN40_INTERNAL_6e31a394_4_k_cu_e0a8e1c7_314744cuda3std3__442_GLOBAL__N__6e31a394_4_k_cu_e0a8e1c7_314746ignoreE)
_ZN40_INTERNAL_6e31a394_4_k_cu_e0a8e1c7_314744cuda3std3__442_GLOBAL__N__6e31a394_4_k_cu_e0a8e1c7_314746ignoreE:
	.zero		1
	.type		_ZN40_INTERNAL_6e31a394_4_k_cu_e0a8e1c7_314744cute7productE,@object
	.size		_ZN40_INTERNAL_6e31a394_4_k_cu_e0a8e1c7_314744cute7productE,(_ZN40_INTERNAL_6e31a394_4_k_cu_e0a8e1c7_314744cuda3std3__45__cpo3endE - _ZN40_INTERNAL_6e31a394_4_k_cu_e0a8e1c7_314744cute7productE)
_ZN40_INTERNAL_6e31a394_4_k_cu_e0a8e1c7_314744cute7productE:
	.zero		1
	.type		_ZN40_INTERNAL_6e31a394_4_k_cu_e0a8e1c7_314744cuda3std3__45__cpo3endE,@object
	.size		_ZN40_INTERNAL_6e31a394_4_k_cu_e0a8e1c7_314744cuda3std3__45__cpo3endE,(_ZN40_INTERNAL_6e31a394_4_k_cu_e0a8e1c7_314744cuda3std3__419piecewise_constructE - _ZN40_INTERNAL_6e31a394_4_k_cu_e0a8e1c7_314744cuda3std3__45__cpo3endE)
_ZN40_INTERNAL_6e31a394_4_k_cu_e0a8e1c7_314744cuda3std3__45__cpo3endE:
	.zero		1
	.type		_ZN40_INTERNAL_6e31a394_4_k_cu_e0a8e1c7_314744cuda3std3__419piecewise_constructE,@object
	.size		_ZN40_INTERNAL_6e31a394_4_k_cu_e0a8e1c7_314744cuda3std3__419piecewise_constructE,(_ZN40_INTERNAL_6e31a394_4_k_cu_e0a8e1c7_314744cuda3std3__45__cpo4cendE - _ZN40_INTERNAL_6e31a394_4_k_cu_e0a8e1c7_314744cuda3std3__419piecewise_constructE)
_ZN40_INTERNAL_6e31a394_4_k_cu_e0a8e1c7_314744cuda3std3__419piecewise_constructE:
	.zero		1
	.type		_ZN40_INTERNAL_6e31a394_4_k_cu_e0a8e1c7_314744cuda3std3__45__cpo4cendE,@object
	.size		_ZN40_INTERNAL_6e31a394_4_k_cu_e0a8e1c7_314744cuda3std3__45__cpo4cendE,(_ZN40_INTERNAL_6e31a394_4_k_cu_e0a8e1c7_314744cuda3std6ranges3__45__cpo4swapE - _ZN40_INTERNAL_6e31a394_4_k_cu_e0a8e1c7_314744cuda3std3__45__cpo4cendE)
_ZN40_INTERNAL_6e31a394_4_k_cu_e0a8e1c7_314744cuda3std3__45__cpo4cendE:
	.zero		1
	.type		_ZN40_INTERNAL_6e31a394_4_k_cu_e0a8e1c7_314744cuda3std6ranges3__45__cpo4swapE,@object
	.size		_ZN40_INTERNAL_6e31a394_4_k_cu_e0a8e1c7_314744cuda3std6ranges3__45__cpo4swapE,(.L_11 - _ZN40_INTERNAL_6e31a394_4_k_cu_e0a8e1c7_314744cuda3std6ranges3__45__cpo4swapE)
_ZN40_INTERNAL_6e31a394_4_k_cu_e0a8e1c7_314744cuda3std6ranges3__45__cpo4swapE:
	.zero		1
.L_11:


//--------------------- .nv.constant0._ZN7cutlass13device_kernelINS_4gemm6kernel13GemmUniversalIN4cute5tupleIJiiiiEEENS1_10collective13CollectiveMmaINS1_35MainloopSm100TmaUmmaWarpSpecializedILi7ELi2ELi2ENS5_IJNS4_1CILi1EEENSA_ILi8EEESB_EEEEENS5_IJNSA_ILi128EEENSA_ILi256EEENSA_ILi64EEEEEENS_12float_e4m3_tENS5_IJlSB_lEEESJ_SK_NS4_8TiledMMAINS4_8MMA_AtomIJNS4_10MMA_TraitsINS4_19SM100_MMA_F8F6F4_SSEJSJ_SJ_fSF_SG_NS4_17integral_constantINS4_4UMMA5MajorELSR_0EEESS_NSP_INSQ_7ScaleInELST_0EEESU_EEEEEENS4_6LayoutINS5_IJSB_SB_SB_EEENS5_IJNSA_ILi0EEESZ_SZ_EEEEENS5_IJNS4_10UnderscoreES12_S12_EEEEENS4_23SM90_TMA_LOAD_MULTICASTENS4_14ComposedLayoutINS4_7SwizzleILi2ELi4ELi3EEENS4_18smem_ptr_flag_bitsILi8EEENSX_INS5_IJSC_SH_EEENS5_IJSH_SB_EEEEEEEvNS4_8identityENS4_13SM90_TMA_LOADES1E_vS1F_EENS_8epilogue10collective18CollectiveEpilogueINS1I_23Sm100TmaWarpSpecializedILi4ELi2ELi64ELb0ELb0EEEJSI_NS5_IJNSX_ISF_SB_EENSX_ISH_SB_EEEEESJ_SK_SJ_SK_NS1I_6fusion15FusionCallbacksIS1M_NS1Q_17LinearCombinationISJ_fSJ_fLNS_15FloatRoundStyleE2EEESI_S1P_JEEENS4_5SM1004TMEM4LOAD26SM100_TMEM_LOAD_32dp32b64xES1G_S1E_NS4_39AutoVectorizingCopyWithAssumedAlignmentILi128EEENS4_14SM90_TMA_STOREES1E_S21_S21_EEEvvEEEEvNT_6ParamsE --------------------------
	.section	.nv.constant0._ZN7cutlass13device_kernelINS_4gemm6kernel13GemmUniversalIN4cute5tupleIJiiiiEEENS1_10collective13CollectiveMmaINS1_35MainloopSm100TmaUmmaWarpSpecializedILi7ELi2ELi2ENS5_IJNS4_1CILi1EEENSA_ILi8EEESB_EEEEENS5_IJNSA_ILi128EEENSA_ILi256EEENSA_ILi64EEEEEENS_12float_e4m3_tENS5_IJlSB_lEEESJ_SK_NS4_8TiledMMAINS4_8MMA_AtomIJNS4_10MMA_TraitsINS4_19SM100_MMA_F8F6F4_SSEJSJ_SJ_fSF_SG_NS4_17integral_constantINS4_4UMMA5MajorELSR_0EEESS_NSP_INSQ_7ScaleInELST_0EEESU_EEEEEENS4_6LayoutINS5_IJSB_SB_SB_EEENS5_IJNSA_ILi0EEESZ_SZ_EEEEENS5_IJNS4_10UnderscoreES12_S12_EEEEENS4_23SM90_TMA_LOAD_MULTICASTENS4_14ComposedLayoutINS4_7SwizzleILi2ELi4ELi3EEENS4_18smem_ptr_flag_bitsILi8EEENSX_INS5_IJSC_SH_EEENS5_IJSH_SB_EEEEEEEvNS4_8identityENS4_13SM90_TMA_LOADES1E_vS1F_EENS_8epilogue10collective18CollectiveEpilogueINS1I_23Sm100TmaWarpSpecializedILi4ELi2ELi64ELb0ELb0EEEJSI_NS5_IJNSX_ISF_SB_EENSX_ISH_SB_EEEEESJ_SK_SJ_SK_NS1I_6fusion15FusionCallbacksIS1M_NS1Q_17LinearCombinationISJ_fSJ_fLNS_15FloatRoundStyleE2EEESI_S1P_JEEENS4_5SM1004TMEM4LOAD26SM100_TMEM_LOAD_32dp32b64xES1G_S1E_NS4_39AutoVectorizingCopyWithAssumedAlignmentILi128EEENS4_14SM90_TMA_STOREES1E_S21_S21_EEEvvEEEEvNT_6ParamsE,"a",@progbits
	.sectionflags	@""
	.align	4
.nv.constant0._ZN7cutlass13device_kernelINS_4gemm6kernel13GemmUniversalIN4cute5tupleIJiiiiEEENS1_10collective13CollectiveMmaINS1_35MainloopSm100TmaUmmaWarpSpecializedILi7ELi2ELi2ENS5_IJNS4_1CILi1EEENSA_ILi8EEESB_EEEEENS5_IJNSA_ILi128EEENSA_ILi256EEENSA_ILi64EEEEEENS_12float_e4m3_tENS5_IJlSB_lEEESJ_SK_NS4_8TiledMMAINS4_8MMA_AtomIJNS4_10MMA_TraitsINS4_19SM100_MMA_F8F6F4_SSEJSJ_SJ_fSF_SG_NS4_17integral_constantINS4_4UMMA5MajorELSR_0EEESS_NSP_INSQ_7ScaleInELST_0EEESU_EEEEEENS4_6LayoutINS5_IJSB_SB_SB_EEENS5_IJNSA_ILi0EEESZ_SZ_EEEEENS5_IJNS4_10UnderscoreES12_S12_EEEEENS4_23SM90_TMA_LOAD_MULTICASTENS4_14ComposedLayoutINS4_7SwizzleILi2ELi4ELi3EEENS4_18smem_ptr_flag_bitsILi8EEENSX_INS5_IJSC_SH_EEENS5_IJSH_SB_EEEEEEEvNS4_8identityENS4_13SM90_TMA_LOADES1E_vS1F_EENS_8epilogue10collective18CollectiveEpilogueINS1I_23Sm100TmaWarpSpecializedILi4ELi2ELi64ELb0ELb0EEEJSI_NS5_IJNSX_ISF_SB_EENSX_ISH_SB_EEEEESJ_SK_SJ_SK_NS1I_6fusion15FusionCallbacksIS1M_NS1Q_17LinearCombinationISJ_fSJ_fLNS_15FloatRoundStyleE2EEESI_S1P_JEEENS4_5SM1004TMEM4LOAD26SM100_TMEM_LOAD_32dp32b64xES1G_S1E_NS4_39AutoVectorizingCopyWithAssumedAlignmentILi128EEENS4_14SM90_TMA_STOREES1E_S21_S21_EEEvvEEEEvNT_6ParamsE:
	.zero		2944


//--------------------- SYMBOLS --------------------------

	.type		.nv.reservedSmem.offset0,@object
	.size		.nv.reservedSmem.offset0,0x4
	.type		.nv.reservedSmem.cap,@object
	.size		.nv.reservedSmem.cap,0x4
	.type		__assertfail,@function
